// auto-generated by cutlass_sweep.gemm — config: {"arch": "sm_100", "cluster_m": 2, "cluster_n": 1, "dtype": "tf32", "dtype_b": "tf32", "layout": "nt", "stages": 0, "tile_k": 32, "tile_m": 128, "tile_n": 128}
#include "cutlass/cutlass.h"
#include "cutlass/gemm/collective/collective_builder.hpp"
#include "cutlass/gemm/device/gemm_universal_adapter.h"
#include "cutlass/gemm/kernel/gemm_universal.hpp"
#include "cutlass/epilogue/collective/collective_builder.hpp"

using ElemA = cutlass::tfloat32_t;
using ElemB = cutlass::tfloat32_t;
using ElemCD = cutlass::tfloat32_t;
using Acc  = float;
using TileShape    = cute::Shape<cute::_128, cute::_128, cute::_32>;
using ClusterShape = cute::Shape<cute::_2, cute::_1, cute::_1>;

using CollectiveEpilogue = typename cutlass::epilogue::collective::CollectiveBuilder<
    cutlass::arch::Sm100, cutlass::arch::OpClassTensorOp,
    TileShape, ClusterShape,
    cutlass::epilogue::collective::EpilogueTileAuto,
    Acc, Acc,
    ElemCD, cutlass::layout::RowMajor, 128 / cutlass::sizeof_bits<ElemCD>::value,
    ElemCD, cutlass::layout::RowMajor, 128 / cutlass::sizeof_bits<ElemCD>::value,
    cutlass::epilogue::collective::EpilogueScheduleAuto
  >::CollectiveOp;

using CollectiveMainloop = typename cutlass::gemm::collective::CollectiveBuilder<
    cutlass::arch::Sm100, cutlass::arch::OpClassTensorOp,
    ElemA, cutlass::layout::RowMajor, 128 / cutlass::sizeof_bits<ElemA>::value,
    ElemB, cutlass::layout::ColumnMajor, 128 / cutlass::sizeof_bits<ElemB>::value,
    Acc,
    TileShape, ClusterShape,
    cutlass::gemm::collective::StageCountAutoCarveout<static_cast<int>(sizeof(typename CollectiveEpilogue::SharedStorage))>,
    cutlass::gemm::collective::KernelScheduleAuto
  >::CollectiveOp;

using GemmKernel = cutlass::gemm::kernel::GemmUniversal<
    cute::Shape<int,int,int,int>,
    CollectiveMainloop,
    CollectiveEpilogue
>;
using Gemm = cutlass::gemm::device::GemmUniversalAdapter<GemmKernel>;

// Force the device kernel symbol into the cubin without needing a host main.
auto* _anchor = &cutlass::device_kernel<GemmKernel>;


// ===== COMPILED SASS (sm_100a) =====

	.target	sm_100a

	.elftype	@"ET_EXEC"


//--------------------- .note.nv.tkinfo           --------------------------
	.section	.note.nv.tkinfo,"",@"SHT_NOTE"
	.sectionflags	@"SHF_NOTE_NV_TKINFO"
	.tkinfo
        /*0018*/ 	.word	0x00000002
        /*0030*/ 	.string	""
        /*0030*/ 	.string	"ptxas"
        /*0030*/ 	.string	"Cuda compilation tools, release 13.0, V13.0.88"
        /*0030*/ 	.string	"Build cuda_13.0.r13.0/compiler.36424714_0"
        /*0030*/ 	.string	"-arch sm_100a -m 64 "



//--------------------- .note.nv.cuinfo           --------------------------
	.section	.note.nv.cuinfo,"",@"SHT_NOTE"
	.sectionflags	@"SHF_NOTE_NV_CUINFO"
        /*0018*/ 	.short	0x0002
        /*001a*/ 	.short	0x0064
        /*001c*/ 	.short	0x0082
	.zero		2


//--------------------- .nv.info                  --------------------------
	.section	.nv.info,"",@"SHT_CUDA_INFO"
	.align	4


	//----- nvinfo : EIATTR_REGCOUNT
	.align		4
        /*0000*/ 	.byte	0x04, 0x2f
        /*0002*/ 	.short	(.L_19 - .L_18)
	.align		4
.L_18:
        /*0004*/ 	.word	index@(_ZN7cutlass13device_kernelINS_4gemm6kernel13GemmUniversalIN4cute5tupleIJiiiiEEENS1_10collective13CollectiveMmaINS1_35MainloopSm100TmaUmmaWarpSpecializedILi12ELi2ELi4ENS5_IJNS4_1CILi2EEENSA_ILi1EEESC_EEEEENS5_IJNSA_ILi128EEESF_NSA_ILi32EEEEEENS_10tfloat32_tENS5_IJlSC_lEEESI_SJ_NS4_8TiledMMAINS4_8MMA_AtomIJNS4_23SM100_MMA_TF32_2x1SM_SSISI_SI_fLi128ELi128ELNS4_4UMMA5MajorE0ELSO_0ELNSN_7ScaleInE0ELSP_0EEEEEENS4_6LayoutINS5_IJSC_SC_SC_EEENS5_IJNSA_ILi0EEESU_SU_EEEEENS5_IJNS4_10UnderscoreESX_SX_EEEEENS4_18SM100_TMA_2SM_LOADENS4_14ComposedLayoutINS4_7SwizzleILi3ELi4ELi3EEENS4_18smem_ptr_flag_bitsILi32EEENSS_INS5_IJNSA_ILi8EEESG_EEENS5_IJSG_SC_EEEEEEEvNS4_8identityES10_S1A_vS1B_EENS_8epilogue10collective18CollectiveEpilogueINS1D_23Sm100TmaWarpSpecializedILi4ELi2ELi16ELb1ELb0EEEJNS5_IJNSA_ILi64EEESF_SG_EEENS5_IJNSS_IS1I_SC_EENSS_INS5_IJNSA_ILi16EEESB_EEENS5_IJSC_S1I_EEEEEEEESI_SJ_SI_SJ_NS1D_6fusion15FusionCallbacksIS1H_NS1Q_17LinearCombinationISI_fSI_fLNS_15FloatRoundStyleE2EEES1J_S1P_JEEENS4_5SM1004TMEM4LOAD26SM100_TMEM_LOAD_32dp32b16xENS4_13SM90_TMA_LOADENS11_INS12_ILi2ELi4ELi3EEES15_NSS_INS5_IJS16_S1L_EEENS5_IJS1L_SC_EEEEEEENS4_39AutoVectorizingCopyWithAssumedAlignmentILi128EEENS4_14SM90_TMA_STOREES25_S27_S27_EEEvvEEEEvNT_6ParamsE)
        /*0008*/ 	.word	0x00000060


	//----- nvinfo : EIATTR_FRAME_SIZE
	.align		4
.L_19:
        /*000c*/ 	.byte	0x04, 0x11
        /*000e*/ 	.short	(.L_21 - .L_20)
	.align		4
.L_20:
        /*0010*/ 	.word	index@($__internal_2_$__cuda_sm10x_tcgen05_guardrail_trap_unallocated_columns_being_dealloced)
        /*0014*/ 	.word	0x00000000


	//----- nvinfo : EIATTR_FRAME_SIZE
	.align		4
.L_21:
        /*0018*/ 	.byte	0x04, 0x11
        /*001a*/ 	.short	(.L_23 - .L_22)
	.align		4
.L_22:
        /*001c*/ 	.word	index@($__internal_1_$__cuda_sm10x_tcgen05_guardrail_trap_phase_invalid_during_alloc)
        /*0020*/ 	.word	0x00000000


	//----- nvinfo : EIATTR_FRAME_SIZE
	.align		4
.L_23:
        /*0024*/ 	.byte	0x04, 0x11
        /*0026*/ 	.short	(.L_25 - .L_24)
	.align		4
.L_24:
        /*0028*/ 	.word	index@($__internal_0_$__cuda_sm10x_tcgen05_guardrail_trap_col_being_dealloced_not_returned_by_alloc)
        /*002c*/ 	.word	0x00000000


	//----- nvinfo : EIATTR_FRAME_SIZE
	.align		4
.L_25:
        /*0030*/ 	.byte	0x04, 0x11
        /*0032*/ 	.short	(.L_27 - .L_26)
	.align		4
.L_26:
        /*0034*/ 	.word	index@(_ZN7cutlass13device_kernelINS_4gemm6kernel13GemmUniversalIN4cute5tupleIJiiiiEEENS1_10collective13CollectiveMmaINS1_35MainloopSm100TmaUmmaWarpSpecializedILi12ELi2ELi4ENS5_IJNS4_1CILi2EEENSA_ILi1EEESC_EEEEENS5_IJNSA_ILi128EEESF_NSA_ILi32EEEEEENS_10tfloat32_tENS5_IJlSC_lEEESI_SJ_NS4_8TiledMMAINS4_8MMA_AtomIJNS4_23SM100_MMA_TF32_2x1SM_SSISI_SI_fLi128ELi128ELNS4_4UMMA5MajorE0ELSO_0ELNSN_7ScaleInE0ELSP_0EEEEEENS4_6LayoutINS5_IJSC_SC_SC_EEENS5_IJNSA_ILi0EEESU_SU_EEEEENS5_IJNS4_10UnderscoreESX_SX_EEEEENS4_18SM100_TMA_2SM_LOADENS4_14ComposedLayoutINS4_7SwizzleILi3ELi4ELi3EEENS4_18smem_ptr_flag_bitsILi32EEENSS_INS5_IJNSA_ILi8EEESG_EEENS5_IJSG_SC_EEEEEEEvNS4_8identityES10_S1A_vS1B_EENS_8epilogue10collective18CollectiveEpilogueINS1D_23Sm100TmaWarpSpecializedILi4ELi2ELi16ELb1ELb0EEEJNS5_IJNSA_ILi64EEESF_SG_EEENS5_IJNSS_IS1I_SC_EENSS_INS5_IJNSA_ILi16EEESB_EEENS5_IJSC_S1I_EEEEEEEESI_SJ_SI_SJ_NS1D_6fusion15FusionCallbacksIS1H_NS1Q_17LinearCombinationISI_fSI_fLNS_15FloatRoundStyleE2EEES1J_S1P_JEEENS4_5SM1004TMEM4LOAD26SM100_TMEM_LOAD_32dp32b16xENS4_13SM90_TMA_LOADENS11_INS12_ILi2ELi4ELi3EEES15_NSS_INS5_IJS16_S1L_EEENS5_IJS1L_SC_EEEEEEENS4_39AutoVectorizingCopyWithAssumedAlignmentILi128EEENS4_14SM90_TMA_STOREES25_S27_S27_EEEvvEEEEvNT_6ParamsE)
        /*0038*/ 	.word	0x00000000


	//----- nvinfo : EIATTR_MIN_STACK_SIZE
	.align		4
.L_27:
        /*003c*/ 	.byte	0x04, 0x12
        /*003e*/ 	.short	(.L_29 - .L_28)
	.align		4
.L_28:
        /*0040*/ 	.word	index@(_ZN7cutlass13device_kernelINS_4gemm6kernel13GemmUniversalIN4cute5tupleIJiiiiEEENS1_10collective13CollectiveMmaINS1_35MainloopSm100TmaUmmaWarpSpecializedILi12ELi2ELi4ENS5_IJNS4_1CILi2EEENSA_ILi1EEESC_EEEEENS5_IJNSA_ILi128EEESF_NSA_ILi32EEEEEENS_10tfloat32_tENS5_IJlSC_lEEESI_SJ_NS4_8TiledMMAINS4_8MMA_AtomIJNS4_23SM100_MMA_TF32_2x1SM_SSISI_SI_fLi128ELi128ELNS4_4UMMA5MajorE0ELSO_0ELNSN_7ScaleInE0ELSP_0EEEEEENS4_6LayoutINS5_IJSC_SC_SC_EEENS5_IJNSA_ILi0EEESU_SU_EEEEENS5_IJNS4_10UnderscoreESX_SX_EEEEENS4_18SM100_TMA_2SM_LOADENS4_14ComposedLayoutINS4_7SwizzleILi3ELi4ELi3EEENS4_18smem_ptr_flag_bitsILi32EEENSS_INS5_IJNSA_ILi8EEESG_EEENS5_IJSG_SC_EEEEEEEvNS4_8identityES10_S1A_vS1B_EENS_8epilogue10collective18CollectiveEpilogueINS1D_23Sm100TmaWarpSpecializedILi4ELi2ELi16ELb1ELb0EEEJNS5_IJNSA_ILi64EEESF_SG_EEENS5_IJNSS_IS1I_SC_EENSS_INS5_IJNSA_ILi16EEESB_EEENS5_IJSC_S1I_EEEEEEEESI_SJ_SI_SJ_NS1D_6fusion15FusionCallbacksIS1H_NS1Q_17LinearCombinationISI_fSI_fLNS_15FloatRoundStyleE2EEES1J_S1P_JEEENS4_5SM1004TMEM4LOAD26SM100_TMEM_LOAD_32dp32b16xENS4_13SM90_TMA_LOADENS11_INS12_ILi2ELi4ELi3EEES15_NSS_INS5_IJS16_S1L_EEENS5_IJS1L_SC_EEEEEEENS4_39AutoVectorizingCopyWithAssumedAlignmentILi128EEENS4_14SM90_TMA_STOREES25_S27_S27_EEEvvEEEEvNT_6ParamsE)
        /*0044*/ 	.word	0x00000000
.L_29:


//--------------------- .nv.compat                --------------------------
	.section	.nv.compat,"",@"SHT_CUDA_COMPAT_INFO"
	.align	4
        /*0000*/ 	.byte	0x02, 0x09, 0x01, 0x00, 0x02, 0x02, 0x02, 0x00, 0x02, 0x05, 0x05, 0x00, 0x03, 0x07, 0x01, 0x01
        /*0010*/ 	.byte	0x02, 0x03, 0x01, 0x00, 0x02, 0x06, 0x01, 0x00, 0x04, 0x0b, 0x08, 0x00, 0x09, 0x00, 0x00, 0x00
        /*0020*/ 	.byte	0x00, 0x00, 0x00, 0x00


//--------------------- .nv.info._ZN7cutlass13device_kernelINS_4gemm6kernel13GemmUniversalIN4cute5tupleIJiiiiEEENS1_10collective13CollectiveMmaINS1_35MainloopSm100TmaUmmaWarpSpecializedILi12ELi2ELi4ENS5_IJNS4_1CILi2EEENSA_ILi1EEESC_EEEEENS5_IJNSA_ILi128EEESF_NSA_ILi32EEEEEENS_10tfloat32_tENS5_IJlSC_lEEESI_SJ_NS4_8TiledMMAINS4_8MMA_AtomIJNS4_23SM100_MMA_TF32_2x1SM_SSISI_SI_fLi128ELi128ELNS4_4UMMA5MajorE0ELSO_0ELNSN_7ScaleInE0ELSP_0EEEEEENS4_6LayoutINS5_IJSC_SC_SC_EEENS5_IJNSA_ILi0EEESU_SU_EEEEENS5_IJNS4_10UnderscoreESX_SX_EEEEENS4_18SM100_TMA_2SM_LOADENS4_14ComposedLayoutINS4_7SwizzleILi3ELi4ELi3EEENS4_18smem_ptr_flag_bitsILi32EEENSS_INS5_IJNSA_ILi8EEESG_EEENS5_IJSG_SC_EEEEEEEvNS4_8identityES10_S1A_vS1B_EENS_8epilogue10collective18CollectiveEpilogueINS1D_23Sm100TmaWarpSpecializedILi4ELi2ELi16ELb1ELb0EEEJNS5_IJNSA_ILi64EEESF_SG_EEENS5_IJNSS_IS1I_SC_EENSS_INS5_IJNSA_ILi16EEESB_EEENS5_IJSC_S1I_EEEEEEEESI_SJ_SI_SJ_NS1D_6fusion15FusionCallbacksIS1H_NS1Q_17LinearCombinationISI_fSI_fLNS_15FloatRoundStyleE2EEES1J_S1P_JEEENS4_5SM1004TMEM4LOAD26SM100_TMEM_LOAD_32dp32b16xENS4_13SM90_TMA_LOADENS11_INS12_ILi2ELi4ELi3EEES15_NSS_INS5_IJS16_S1L_EEENS5_IJS1L_SC_EEEEEEENS4_39AutoVectorizingCopyWithAssumedAlignmentILi128EEENS4_14SM90_TMA_STOREES25_S27_S27_EEEvvEEEEvNT_6ParamsE --------------------------
	.section	.nv.info._ZN7cutlass13device_kernelINS_4gemm6kernel13GemmUniversalIN4cute5tupleIJiiiiEEENS1_10collective13CollectiveMmaINS1_35MainloopSm100TmaUmmaWarpSpecializedILi12ELi2ELi4ENS5_IJNS4_1CILi2EEENSA_ILi1EEESC_EEEEENS5_IJNSA_ILi128EEESF_NSA_ILi32EEEEEENS_10tfloat32_tENS5_IJlSC_lEEESI_SJ_NS4_8TiledMMAINS4_8MMA_AtomIJNS4_23SM100_MMA_TF32_2x1SM_SSISI_SI_fLi128ELi128ELNS4_4UMMA5MajorE0ELSO_0ELNSN_7ScaleInE0ELSP_0EEEEEENS4_6LayoutINS5_IJSC_SC_SC_EEENS5_IJNSA_ILi0EEESU_SU_EEEEENS5_IJNS4_10UnderscoreESX_SX_EEEEENS4_18SM100_TMA_2SM_LOADENS4_14ComposedLayoutINS4_7SwizzleILi3ELi4ELi3EEENS4_18smem_ptr_flag_bitsILi32EEENSS_INS5_IJNSA_ILi8EEESG_EEENS5_IJSG_SC_EEEEEEEvNS4_8identityES10_S1A_vS1B_EENS_8epilogue10collective18CollectiveEpilogueINS1D_23Sm100TmaWarpSpecializedILi4ELi2ELi16ELb1ELb0EEEJNS5_IJNSA_ILi64EEESF_SG_EEENS5_IJNSS_IS1I_SC_EENSS_INS5_IJNSA_ILi16EEESB_EEENS5_IJSC_S1I_EEEEEEEESI_SJ_SI_SJ_NS1D_6fusion15FusionCallbacksIS1H_NS1Q_17LinearCombinationISI_fSI_fLNS_15FloatRoundStyleE2EEES1J_S1P_JEEENS4_5SM1004TMEM4LOAD26SM100_TMEM_LOAD_32dp32b16xENS4_13SM90_TMA_LOADENS11_INS12_ILi2ELi4ELi3EEES15_NSS_INS5_IJS16_S1L_EEENS5_IJS1L_SC_EEEEEEENS4_39AutoVectorizingCopyWithAssumedAlignmentILi128EEENS4_14SM90_TMA_STOREES25_S27_S27_EEEvvEEEEvNT_6ParamsE,"",@"SHT_CUDA_INFO"
	.sectionflags	@""
	.align	4


	//----- nvinfo : EIATTR_CUDA_API_VERSION
	.align		4
        /*0000*/ 	.byte	0x04, 0x37
        /*0002*/ 	.short	(.L_31 - .L_30)
.L_30:
        /*0004*/ 	.word	0x00000082


	//----- nvinfo : EIATTR_KPARAM_INFO
	.align		4
.L_31:
        /*0008*/ 	.byte	0x04, 0x17
        /*000a*/ 	.short	(.L_33 - .L_32)
.L_32:
        /*000c*/ 	.word	0x00000000
        /*0010*/ 	.short	0x0000
        /*0012*/ 	.short	0x0000
        /*0014*/ 	.byte	0x00, 0xf0, 0x01, 0x20


	//----- nvinfo : EIATTR_AT_ENTRY_FRAGMENTS
	.align		4
.L_33:
        /*0018*/ 	.byte	0x04, 0x4f
        /*001a*/ 	.short	(.L_35 - .L_34)


	//   ....[0]....
.L_34:
        /*001c*/ 	.word	0x00000007


	//----- nvinfo : EIATTR_RESERVED_SMEM_USED
	.align		4
.L_35:
        /*0020*/ 	.byte	0x01, 0x41
	.zero		2


	//----- nvinfo : EIATTR_SPARSE_MMA_MASK
	.align		4
        /*0024*/ 	.byte	0x03, 0x50
        /*0026*/ 	.short	0x0000


	//----- nvinfo : EIATTR_TCGEN05_2CTA_USED
	.align		4
        /*0028*/ 	.byte	0x01, 0x52
	.zero		2


	//----- nvinfo : EIATTR_MAXREG_COUNT
	.align		4
        /*002c*/ 	.byte	0x03, 0x1b
        /*002e*/ 	.short	0x00ff


	//----- nvinfo : EIATTR_NUM_BARRIERS
	.align		4
        /*0030*/ 	.byte	0x02, 0x4c
        /*0032*/ 	.byte	0x07
	.zero		1


	//----- nvinfo : EIATTR_EXTERNS
	.align		4
        /*0034*/ 	.byte	0x04, 0x0f
        /*0036*/ 	.short	(.L_37 - .L_36)


	//   ....[0]....
	.align		4
.L_36:
        /*0038*/ 	.word	index@(__assertfail)


	//----- nvinfo : EIATTR_MERCURY_ISA_VERSION
	.align		4
.L_37:
        /*003c*/ 	.byte	0x03, 0x5f
        /*003e*/ 	.short	0x0101


	//----- nvinfo : EIATTR_INT_WARP_WIDE_INSTR_OFFSETS
	.align		4
        /*0040*/ 	.byte	0x04, 0x31
        /*0042*/ 	.short	(.L_39 - .L_38)


	//   ....[0]....
.L_38:
        /*0044*/ 	.word	0x00000e40


	//   ....[1]....
        /*0048*/ 	.word	0x00000ee0


	//   ....[2]....
        /*004c*/ 	.word	0x00002210


	//   ....[3]....
        /*0050*/ 	.word	0x00004570


	//   ....[4]....
        /*0054*/ 	.word	0x00004590


	//   ....[5]....
        /*0058*/ 	.word	0x000045c0


	//   ....[6]....
        /*005c*/ 	.word	0x00004f00


	//   ....[7]....
        /*0060*/ 	.word	0x00004f20


	//   ....[8]....
        /*0064*/ 	.word	0x00005010


	//   ....[9]....
        /*0068*/ 	.word	0x000050d0


	//   ....[10]....
        /*006c*/ 	.word	0x000050f0


	//   ....[11]....
        /*0070*/ 	.word	0x000051e0


	//   ....[12]....
        /*0074*/ 	.word	0x000052b0


	//   ....[13]....
        /*0078*/ 	.word	0x000052d0


	//   ....[14]....
        /*007c*/ 	.word	0x00005400


	//   ....[15]....
        /*0080*/ 	.word	0x00005580


	//   ....[16]....
        /*0084*/ 	.word	0x00005590


	//   ....[17]....
        /*0088*/ 	.word	0x00005720


	//----- nvinfo : EIATTR_COOP_GROUP_MASK_REGIDS
	.align		4
.L_39:
        /*008c*/ 	.byte	0x04, 0x29
        /*008e*/ 	.short	(.L_41 - .L_40)


	//   ....[0]....
.L_40:
        /*0090*/ 	.word	0xffffffff


	//   ....[1]....
        /*0094*/ 	.word	0xffffffff


	//   ....[2]....
        /*0098*/ 	.word	0xffffffff


	//   ....[3]....
        /*009c*/ 	.word	0xffffffff


	//   ....[4]....
        /*00a0*/ 	.word	0xffffffff


	//   ....[5]....
        /*00a4*/ 	.word	0xffffffff


	//   ....[6]....
        /*00a8*/ 	.word	0xffffffff


	//   ....[7]....
        /*00ac*/ 	.word	0xffffffff


	//   ....[8]....
        /*00b0*/ 	.word	0xffffffff


	//   ....[9]....
        /*00b4*/ 	.word	0xffffffff


	//   ....[10]....
        /*00b8*/ 	.word	0xffffffff


	//   ....[11]....
        /*00bc*/ 	.word	0xffffffff


	//   ....[12]....
        /*00c0*/ 	.word	0xffffffff


	//   ....[13]....
        /*00c4*/ 	.word	0xffffffff


	//----- nvinfo : EIATTR_COOP_GROUP_INSTR_OFFSETS
	.align		4
.L_41:
        /*00c8*/ 	.byte	0x04, 0x28
        /*00ca*/ 	.short	(.L_43 - .L_42)


	//   ....[0]....
.L_42:
        /*00cc*/ 	.word	0x000000c0


	//   ....[1]....
        /*00d0*/ 	.word	0x00000500


	//   ....[2]....
        /*00d4*/ 	.word	0x000007b0


	//   ....[3]....
        /*00d8*/ 	.word	0x00000940


	//   ....[4]....
        /*00dc*/ 	.word	0x00000a30


	//   ....[5]....
        /*00e0*/ 	.word	0x00000b90


	//   ....[6]....
        /*00e4*/ 	.word	0x00000d20


	//   ....[7]....
        /*00e8*/ 	.word	0x00000f60


	//   ....[8]....
        /*00ec*/ 	.word	0x000020f0


	//   ....[9]....
        /*00f0*/ 	.word	0x00003350


	//   ....[10]....
        /*00f4*/ 	.word	0x00003820


	//   ....[11]....
        /*00f8*/ 	.word	0x00003850


	//   ....[12]....
        /*00fc*/ 	.word	0x00004470


	//   ....[13]....
        /*0100*/ 	.word	0x00004680


	//----- nvinfo : EIATTR_VRC_CTA_INIT_COUNT
	.align		4
.L_43:
        /*0104*/ 	.byte	0x02, 0x4a
        /*0106*/ 	.byte	0x80
	.zero		1


	//----- nvinfo : EIATTR_SYSCALL_OFFSETS
	.align		4
        /*0108*/ 	.byte	0x04, 0x46
        /*010a*/ 	.short	(.L_45 - .L_44)


	//   ....[0]....
.L_44:
        /*010c*/ 	.word	0x00006210


	//   ....[1]....
        /*0110*/ 	.word	0x00006300


	//   ....[2]....
        /*0114*/ 	.word	0x00006a70


	//   ....[3]....
        /*0118*/ 	.word	0x00007430


	//   ....[4]....
        /*011c*/ 	.word	0x00007dd0


	//   ....[5]....
        /*0120*/ 	.word	0x00008770


	//----- nvinfo : EIATTR_MBARRIER_INSTR_OFFSETS
	.align		4
.L_45:
        /*0124*/ 	.byte	0x04, 0x39
        /*0126*/ 	.short	(.L_47 - .L_46)


	//   ....[0]....
.L_46:
        /*0128*/ 	.word	0x00000610
        /*012c*/ 	.word	0x000000ff
        /*0130*/ 	.word	0x00000000
        /*0134*/ 	.short	0x0100
        /*0136*/ 	.byte	0x08
	.zero		1


	//   ....[1]....
        /*0138*/ 	.word	0x00000620
        /*013c*/ 	.word	0x000000ff
        /*0140*/ 	.word	0x00000060
        /*0144*/ 	.short	0x0100
        /*0146*/ 	.byte	0x08
	.zero		1


	//   ....[2]....
        /*0148*/ 	.word	0x00000630
        /*014c*/ 	.word	0x000000ff
        /*0150*/ 	.word	0x00000008
        /*0154*/ 	.short	0x0100
        /*0156*/ 	.byte	0x08
	.zero		1


	//   ....[3]....
        /*0158*/ 	.word	0x00000640
        /*015c*/ 	.word	0x000000ff
        /*0160*/ 	.word	0x00000068
        /*0164*/ 	.short	0x0100
        /*0166*/ 	.byte	0x08
	.zero		1


	//   ....[4]....
        /*0168*/ 	.word	0x00000650
        /*016c*/ 	.word	0x000000ff
        /*0170*/ 	.word	0x00000010
        /*0174*/ 	.short	0x0100
        /*0176*/ 	.byte	0x08
	.zero		1


	//   ....[5]....
        /*0178*/ 	.word	0x00000660
        /*017c*/ 	.word	0x000000ff
        /*0180*/ 	.word	0x00000070
        /*0184*/ 	.short	0x0100
        /*0186*/ 	.byte	0x08
	.zero		1


	//   ....[6]....
        /*0188*/ 	.word	0x00000670
        /*018c*/ 	.word	0x000000ff
        /*0190*/ 	.word	0x00000018
        /*0194*/ 	.short	0x0100
        /*0196*/ 	.byte	0x08
	.zero		1


	//   ....[7]....
        /*0198*/ 	.word	0x00000680
        /*019c*/ 	.word	0x000000ff
        /*01a0*/ 	.word	0x00000078
        /*01a4*/ 	.short	0x0100
        /*01a6*/ 	.byte	0x08
	.zero		1


	//   ....[8]....
        /*01a8*/ 	.word	0x00000690
        /*01ac*/ 	.word	0x000000ff
        /*01b0*/ 	.word	0x00000020
        /*01b4*/ 	.short	0x0100
        /*01b6*/ 	.byte	0x08
	.zero		1


	//   ....[9]....
        /*01b8*/ 	.word	0x000006a0
        /*01bc*/ 	.word	0x000000ff
        /*01c0*/ 	.word	0x00000080
        /*01c4*/ 	.short	0x0100
        /*01c6*/ 	.byte	0x08
	.zero		1


	//   ....[10]....
        /*01c8*/ 	.word	0x000006b0
        /*01cc*/ 	.word	0x000000ff
        /*01d0*/ 	.word	0x00000028
        /*01d4*/ 	.short	0x0100
        /*01d6*/ 	.byte	0x08
	.zero		1


	//   ....[11]....
        /*01d8*/ 	.word	0x000006c0
        /*01dc*/ 	.word	0x000000ff
        /*01e0*/ 	.word	0x00000088
        /*01e4*/ 	.short	0x0100
        /*01e6*/ 	.byte	0x08
	.zero		1


	//   ....[12]....
        /*01e8*/ 	.word	0x000006d0
        /*01ec*/ 	.word	0x000000ff
        /*01f0*/ 	.word	0x00000030
        /*01f4*/ 	.short	0x0100
        /*01f6*/ 	.byte	0x08
	.zero		1


	//   ....[13]....
        /*01f8*/ 	.word	0x000006e0
        /*01fc*/ 	.word	0x000000ff
        /*0200*/ 	.word	0x00000090
        /*0204*/ 	.short	0x0100
        /*0206*/ 	.byte	0x08
	.zero		1


	//   ....[14]....
        /*0208*/ 	.word	0x000006f0
        /*020c*/ 	.word	0x000000ff
        /*0210*/ 	.word	0x00000038
        /*0214*/ 	.short	0x0100
        /*0216*/ 	.byte	0x08
	.zero		1


	//   ....[15]....
        /*0218*/ 	.word	0x00000700
        /*021c*/ 	.word	0x000000ff
        /*0220*/ 	.word	0x00000098
        /*0224*/ 	.short	0x0100
        /*0226*/ 	.byte	0x08
	.zero		1


	//   ....[16]....
        /*0228*/ 	.word	0x00000710
        /*022c*/ 	.word	0x000000ff
        /*0230*/ 	.word	0x00000040
        /*0234*/ 	.short	0x0100
        /*0236*/ 	.byte	0x08
	.zero		1


	//   ....[17]....
        /*0238*/ 	.word	0x00000720
        /*023c*/ 	.word	0x000000ff
        /*0240*/ 	.word	0x000000a0
        /*0244*/ 	.short	0x0100
        /*0246*/ 	.byte	0x08
	.zero		1


	//   ....[18]....
        /*0248*/ 	.word	0x00000730
        /*024c*/ 	.word	0x000000ff
        /*0250*/ 	.word	0x00000048
        /*0254*/ 	.short	0x0100
        /*0256*/ 	.byte	0x08
	.zero		1


	//   ....[19]....
        /*0258*/ 	.word	0x00000740
        /*025c*/ 	.word	0x000000ff
        /*0260*/ 	.word	0x000000a8
        /*0264*/ 	.short	0x0100
        /*0266*/ 	.byte	0x08
	.zero		1


	//   ....[20]....
        /*0268*/ 	.word	0x00000750
        /*026c*/ 	.word	0x000000ff
        /*0270*/ 	.word	0x00000050
        /*0274*/ 	.short	0x0100
        /*0276*/ 	.byte	0x08
	.zero		1


	//   ....[21]....
        /*0278*/ 	.word	0x00000760
        /*027c*/ 	.word	0x000000ff
        /*0280*/ 	.word	0x000000b0
        /*0284*/ 	.short	0x0100
        /*0286*/ 	.byte	0x08
	.zero		1


	//   ....[22]....
        /*0288*/ 	.word	0x00000770
        /*028c*/ 	.word	0x000000ff
        /*0290*/ 	.word	0x00000058
        /*0294*/ 	.short	0x0100
        /*0296*/ 	.byte	0x08
	.zero		1


	//   ....[23]....
        /*0298*/ 	.word	0x00000780
        /*029c*/ 	.word	0x000000ff
        /*02a0*/ 	.word	0x000000b8
        /*02a4*/ 	.short	0x0100
        /*02a6*/ 	.byte	0x08
	.zero		1


	//   ....[24]....
        /*02a8*/ 	.word	0x000008b0
        /*02ac*/ 	.word	0x000000ff
        /*02b0*/ 	.word	0x000000c0
        /*02b4*/ 	.short	0x0100
        /*02b6*/ 	.byte	0x09
	.zero		1


	//   ....[25]....
        /*02b8*/ 	.word	0x000008c0
        /*02bc*/ 	.word	0x000000ff
        /*02c0*/ 	.word	0x000000e0
        /*02c4*/ 	.short	0x0100
        /*02c6*/ 	.byte	0x09
	.zero		1


	//   ....[26]....
        /*02c8*/ 	.word	0x000008d0
        /*02cc*/ 	.word	0x000000ff
        /*02d0*/ 	.word	0x000000c8
        /*02d4*/ 	.short	0x0100
        /*02d6*/ 	.byte	0x09
	.zero		1


	//   ....[27]....
        /*02d8*/ 	.word	0x000008e0
        /*02dc*/ 	.word	0x000000ff
        /*02e0*/ 	.word	0x000000e8
        /*02e4*/ 	.short	0x0100
        /*02e6*/ 	.byte	0x09
	.zero		1


	//   ....[28]....
        /*02e8*/ 	.word	0x000008f0
        /*02ec*/ 	.word	0x000000ff
        /*02f0*/ 	.word	0x000000d0
        /*02f4*/ 	.short	0x0100
        /*02f6*/ 	.byte	0x09
	.zero		1


	//   ....[29]....
        /*02f8*/ 	.word	0x00000900
        /*02fc*/ 	.word	0x000000ff
        /*0300*/ 	.word	0x000000f0
        /*0304*/ 	.short	0x0100
        /*0306*/ 	.byte	0x09
	.zero		1


	//   ....[30]....
        /*0308*/ 	.word	0x00000910
        /*030c*/ 	.word	0x000000ff
        /*0310*/ 	.word	0x000000d8
        /*0314*/ 	.short	0x0100
        /*0316*/ 	.byte	0x09
	.zero		1


	//   ....[31]....
        /*0318*/ 	.word	0x00000920
        /*031c*/ 	.word	0x000000ff
        /*0320*/ 	.word	0x000000f8
        /*0324*/ 	.short	0x0100
        /*0326*/ 	.byte	0x09
	.zero		1


	//   ....[32]....
        /*0328*/ 	.word	0x00000a00
        /*032c*/ 	.word	0x000000ff
        /*0330*/ 	.word	0x00000100
        /*0334*/ 	.short	0x0100
        /*0336*/ 	.byte	0x08
	.zero		1


	//   ....[33]....
        /*0338*/ 	.word	0x00000a10
        /*033c*/ 	.word	0x000000ff
        /*0340*/ 	.word	0x00000108
        /*0344*/ 	.short	0x0100
        /*0346*/ 	.byte	0x08
	.zero		1


	//   ....[34]....
        /*0348*/ 	.word	0x00000b40
        /*034c*/ 	.word	0x000000ff
        /*0350*/ 	.word	0x00000110
        /*0354*/ 	.short	0x0100
        /*0356*/ 	.byte	0x08
	.zero		1


	//   ....[35]....
        /*0358*/ 	.word	0x00000b50
        /*035c*/ 	.word	0x000000ff
        /*0360*/ 	.word	0x00000120
        /*0364*/ 	.short	0x0100
        /*0366*/ 	.byte	0x08
	.zero		1


	//   ....[36]....
        /*0368*/ 	.word	0x00000b60
        /*036c*/ 	.word	0x000000ff
        /*0370*/ 	.word	0x00000118
        /*0374*/ 	.short	0x0100
        /*0376*/ 	.byte	0x08
	.zero		1


	//   ....[37]....
        /*0378*/ 	.word	0x00000b70
        /*037c*/ 	.word	0x000000ff
        /*0380*/ 	.word	0x00000128
        /*0384*/ 	.short	0x0100
        /*0386*/ 	.byte	0x08
	.zero		1


	//   ....[38]....
        /*0388*/ 	.word	0x00000c90
        /*038c*/ 	.word	0x000000ff
        /*0390*/ 	.word	0x00000130
        /*0394*/ 	.short	0x0100
        /*0396*/ 	.byte	0x09
	.zero		1


	//   ....[39]....
        /*0398*/ 	.word	0x00000ca0
        /*039c*/ 	.word	0x000000ff
        /*03a0*/ 	.word	0x00000150
        /*03a4*/ 	.short	0x0100
        /*03a6*/ 	.byte	0x09
	.zero		1


	//   ....[40]....
        /*03a8*/ 	.word	0x00000cb0
        /*03ac*/ 	.word	0x000000ff
        /*03b0*/ 	.word	0x00000138
        /*03b4*/ 	.short	0x0100
        /*03b6*/ 	.byte	0x09
	.zero		1


	//   ....[41]....
        /*03b8*/ 	.word	0x00000cc0
        /*03bc*/ 	.word	0x000000ff
        /*03c0*/ 	.word	0x00000158
        /*03c4*/ 	.short	0x0100
        /*03c6*/ 	.byte	0x09
	.zero		1


	//   ....[42]....
        /*03c8*/ 	.word	0x00000cd0
        /*03cc*/ 	.word	0x000000ff
        /*03d0*/ 	.word	0x00000140
        /*03d4*/ 	.short	0x0100
        /*03d6*/ 	.byte	0x09
	.zero		1


	//   ....[43]....
        /*03d8*/ 	.word	0x00000ce0
        /*03dc*/ 	.word	0x000000ff
        /*03e0*/ 	.word	0x00000160
        /*03e4*/ 	.short	0x0100
        /*03e6*/ 	.byte	0x09
	.zero		1


	//   ....[44]....
        /*03e8*/ 	.word	0x00000cf0
        /*03ec*/ 	.word	0x000000ff
        /*03f0*/ 	.word	0x00000148
        /*03f4*/ 	.short	0x0100
        /*03f6*/ 	.byte	0x09
	.zero		1


	//   ....[45]....
        /*03f8*/ 	.word	0x00000d00
        /*03fc*/ 	.word	0x000000ff
        /*0400*/ 	.word	0x00000168
        /*0404*/ 	.short	0x0100
        /*0406*/ 	.byte	0x09
	.zero		1


	//   ....[46]....
        /*0408*/ 	.word	0x00000df0
        /*040c*/ 	.word	0x000000ff
        /*0410*/ 	.word	0x00000170
        /*0414*/ 	.short	0x0100
        /*0416*/ 	.byte	0x08
	.zero		1


	//   ....[47]....
        /*0418*/ 	.word	0x00000e00
        /*041c*/ 	.word	0x000000ff
        /*0420*/ 	.word	0x00000180
        /*0424*/ 	.short	0x0100
        /*0426*/ 	.byte	0x08
	.zero		1


	//   ....[48]....
        /*0428*/ 	.word	0x00000e10
        /*042c*/ 	.word	0x000000ff
        /*0430*/ 	.word	0x00000178
        /*0434*/ 	.short	0x0100
        /*0436*/ 	.byte	0x08
	.zero		1


	//   ....[49]....
        /*0438*/ 	.word	0x00000e20
        /*043c*/ 	.word	0x000000ff
        /*0440*/ 	.word	0x00000188
        /*0444*/ 	.short	0x0100
        /*0446*/ 	.byte	0x08
	.zero		1


	//   ....[50]....
        /*0448*/ 	.word	0x00000f10
        /*044c*/ 	.word	0x000000ff
        /*0450*/ 	.word	0x00000190
        /*0454*/ 	.short	0x0100
        /*0456*/ 	.byte	0x07
	.zero		1


	//   ....[51]....
        /*0458*/ 	.word	0x00001920
        /*045c*/ 	.word	0x00000003
        /*0460*/ 	.word	0x00000180
        /*0464*/ 	.short	0x010a
        /*0466*/ 	.byte	0xff
	.zero		1


	//   ....[52]....
        /*0468*/ 	.word	0x00001950
        /*046c*/ 	.word	0x00000003
        /*0470*/ 	.word	0x00000170
        /*0474*/ 	.short	0x0101
        /*0476*/ 	.byte	0xff
	.zero		1


	//   ....[53]....
        /*0478*/ 	.word	0x00001a50
        /*047c*/ 	.word	0x000000ff
        /*0480*/ 	.word	0x00000060
        /*0484*/ 	.short	0x010a
        /*0486*/ 	.byte	0x08
	.zero		1


	//   ....[54]....
        /*0488*/ 	.word	0x00001b10
        /*048c*/ 	.word	0x000000ff
        /*0490*/ 	.word	0x00000060
        /*0494*/ 	.short	0x010a
        /*0496*/ 	.byte	0x21
	.zero		1


	//   ....[55]....
        /*0498*/ 	.word	0x00001cd0
        /*049c*/ 	.word	0x000000ff
        /*04a0*/ 	.word	0x00000060
        /*04a4*/ 	.short	0x010a
        /*04a6*/ 	.byte	0x08
	.zero		1


	//   ....[56]....
        /*04a8*/ 	.word	0x00001db0
        /*04ac*/ 	.word	0x000000ff
        /*04b0*/ 	.word	0x00000108
        /*04b4*/ 	.short	0x0101
        /*04b6*/ 	.byte	0x06
	.zero		1


	//   ....[57]....
        /*04b8*/ 	.word	0x00001dd0
        /*04bc*/ 	.word	0x000000ff
        /*04c0*/ 	.word	0x00000060
        /*04c4*/ 	.short	0x010a
        /*04c6*/ 	.byte	0x08
	.zero		1


	//   ....[58]....
        /*04c8*/ 	.word	0x00001e50
        /*04cc*/ 	.word	0x000000ff
        /*04d0*/ 	.word	0x00000060
        /*04d4*/ 	.short	0x010a
        /*04d6*/ 	.byte	0x11
	.zero		1


	//   ....[59]....
        /*04d8*/ 	.word	0x00001fe0
        /*04dc*/ 	.word	0x000000ff
        /*04e0*/ 	.word	0x00000060
        /*04e4*/ 	.short	0x010a
        /*04e6*/ 	.byte	0x08
	.zero		1


	//   ....[60]....
        /*04e8*/ 	.word	0x00002120
        /*04ec*/ 	.word	0x00000002
        /*04f0*/ 	.word	0x00000110
        /*04f4*/ 	.short	0x010a
        /*04f6*/ 	.byte	0xff
	.zero		1


	//   ....[61]....
        /*04f8*/ 	.word	0x000021e0
        /*04fc*/ 	.word	0x00000002
        /*0500*/ 	.word	0x00000000
        /*0504*/ 	.short	0x0101
        /*0506*/ 	.byte	0xff
	.zero		1


	//   ....[62]....
        /*0508*/ 	.word	0x00002740
        /*050c*/ 	.word	0x000000ff
        /*0510*/ 	.word	0x00000000
        /*0514*/ 	.short	0x010a
        /*0516*/ 	.byte	0x04
	.zero		1


	//   ....[63]....
        /*0518*/ 	.word	0x000027d0
        /*051c*/ 	.word	0x000000ff
        /*0520*/ 	.word	0x00000000
        /*0524*/ 	.short	0x010a
        /*0526*/ 	.byte	0x04
	.zero		1


	//   ....[64]....
        /*0528*/ 	.word	0x00002860
        /*052c*/ 	.word	0x000000ff
        /*0530*/ 	.word	0x00000000
        /*0534*/ 	.short	0x010a
        /*0536*/ 	.byte	0x04
	.zero		1


	//   ....[65]....
        /*0538*/ 	.word	0x000028f0
        /*053c*/ 	.word	0x000000ff
        /*0540*/ 	.word	0x00000000
        /*0544*/ 	.short	0x010a
        /*0546*/ 	.byte	0x04
	.zero		1


	//   ....[66]....
        /*0548*/ 	.word	0x00002980
        /*054c*/ 	.word	0x000000ff
        /*0550*/ 	.word	0x00000000
        /*0554*/ 	.short	0x010a
        /*0556*/ 	.byte	0x04
	.zero		1


	//   ....[67]....
        /*0558*/ 	.word	0x00002a10
        /*055c*/ 	.word	0x000000ff
        /*0560*/ 	.word	0x00000000
        /*0564*/ 	.short	0x010a
        /*0566*/ 	.byte	0x04
	.zero		1


	//   ....[68]....
        /*0568*/ 	.word	0x00002aa0
        /*056c*/ 	.word	0x000000ff
        /*0570*/ 	.word	0x00000000
        /*0574*/ 	.short	0x010a
        /*0576*/ 	.byte	0x04
	.zero		1


	//   ....[69]....
        /*0578*/ 	.word	0x00002b30
        /*057c*/ 	.word	0x000000ff
        /*0580*/ 	.word	0x00000000
        /*0584*/ 	.short	0x010a
        /*0586*/ 	.byte	0x04
	.zero		1


	//   ....[70]....
        /*0588*/ 	.word	0x00002bc0
        /*058c*/ 	.word	0x000000ff
        /*0590*/ 	.word	0x00000000
        /*0594*/ 	.short	0x010a
        /*0596*/ 	.byte	0x04
	.zero		1


	//   ....[71]....
        /*0598*/ 	.word	0x00002c50
        /*059c*/ 	.word	0x000000ff
        /*05a0*/ 	.word	0x00000000
        /*05a4*/ 	.short	0x010a
        /*05a6*/ 	.byte	0x04
	.zero		1


	//   ....[72]....
        /*05a8*/ 	.word	0x00002ce0
        /*05ac*/ 	.word	0x000000ff
        /*05b0*/ 	.word	0x00000000
        /*05b4*/ 	.short	0x010a
        /*05b6*/ 	.byte	0x04
	.zero		1


	//   ....[73]....
        /*05b8*/ 	.word	0x00002d80
        /*05bc*/ 	.word	0x00000000
        /*05c0*/ 	.word	0x00000000
        /*05c4*/ 	.short	0x010a
        /*05c6*/ 	.byte	0xff
	.zero		1


	//   ....[74]....
        /*05c8*/ 	.word	0x00002eb0
        /*05cc*/ 	.word	0x00000000
        /*05d0*/ 	.word	0x00000170
        /*05d4*/ 	.short	0x010a
        /*05d6*/ 	.byte	0xff
	.zero		1


	//   ....[75]....
        /*05d8*/ 	.word	0x00002f20
        /*05dc*/ 	.word	0x00000004
        /*05e0*/ 	.word	0x00000000
        /*05e4*/ 	.short	0x0101
        /*05e6*/ 	.byte	0xff
	.zero		1


	//   ....[76]....
        /*05e8*/ 	.word	0x00002f40
        /*05ec*/ 	.word	0x000000ff
        /*05f0*/ 	.word	0x00000120
        /*05f4*/ 	.short	0x010a
        /*05f6*/ 	.byte	0x05
	.zero		1


	//   ....[77]....
        /*05f8*/ 	.word	0x00003060
        /*05fc*/ 	.word	0x00000000
        /*0600*/ 	.word	0x00000110
        /*0604*/ 	.short	0x010a
        /*0606*/ 	.byte	0xff
	.zero		1


	//   ....[78]....
        /*0608*/ 	.word	0x00003160
        /*060c*/ 	.word	0x00000000
        /*0610*/ 	.word	0x00000000
        /*0614*/ 	.short	0x0101
        /*0616*/ 	.byte	0xff
	.zero		1


	//   ....[79]....
        /*0618*/ 	.word	0x000031f0
        /*061c*/ 	.word	0x000000ff
        /*0620*/ 	.word	0x00000120
        /*0624*/ 	.short	0x0106
        /*0626*/ 	.byte	0x05
	.zero		1


	//   ....[80]....
        /*0628*/ 	.word	0x00003210
        /*062c*/ 	.word	0x000000ff
        /*0630*/ 	.word	0x00000120
        /*0634*/ 	.short	0x010a
        /*0636*/ 	.byte	0x05
	.zero		1


	//   ....[81]....
        /*0638*/ 	.word	0x000032a0
        /*063c*/ 	.word	0x000000ff
        /*0640*/ 	.word	0x00000120
        /*0644*/ 	.short	0x0106
        /*0646*/ 	.byte	0x04
	.zero		1


	//   ....[82]....
        /*0648*/ 	.word	0x000032e0
        /*064c*/ 	.word	0x00000000
        /*0650*/ 	.word	0x00000120
        /*0654*/ 	.short	0x010a
        /*0656*/ 	.byte	0xff
	.zero		1


	//   ....[83]....
        /*0658*/ 	.word	0x00003520
        /*065c*/ 	.word	0x000000ff
        /*0660*/ 	.word	0x00000008
        /*0664*/ 	.short	0x010a
        /*0666*/ 	.byte	0x06
	.zero		1


	//   ....[84]....
        /*0668*/ 	.word	0x00003540
        /*066c*/ 	.word	0x000000ff
        /*0670*/ 	.word	0x00000008
        /*0674*/ 	.short	0x010a
        /*0676*/ 	.byte	0x06
	.zero		1


	//   ....[85]....
        /*0678*/ 	.word	0x000036d0
        /*067c*/ 	.word	0x000000ff
        /*0680*/ 	.word	0x00000008
        /*0684*/ 	.short	0x010a
        /*0686*/ 	.byte	0x06
	.zero		1


	//   ....[86]....
        /*0688*/ 	.word	0x000036f0
        /*068c*/ 	.word	0x000000ff
        /*0690*/ 	.word	0x00000008
        /*0694*/ 	.short	0x010a
        /*0696*/ 	.byte	0x06
	.zero		1


	//   ....[87]....
        /*0698*/ 	.word	0x000037b0
        /*069c*/ 	.word	0x000000ff
        /*06a0*/ 	.word	0x00000000
        /*06a4*/ 	.short	0x0101
        /*06a6*/ 	.byte	0x07
	.zero		1


	//   ....[88]....
        /*06a8*/ 	.word	0x00003af0
        /*06ac*/ 	.word	0x00000000
        /*06b0*/ 	.word	0x00000110
        /*06b4*/ 	.short	0x010a
        /*06b6*/ 	.byte	0xff
	.zero		1


	//   ....[89]....
        /*06b8*/ 	.word	0x00003bb0
        /*06bc*/ 	.word	0x00000000
        /*06c0*/ 	.word	0x00000000
        /*06c4*/ 	.short	0x0101
        /*06c6*/ 	.byte	0xff
	.zero		1


	//   ....[90]....
        /*06c8*/ 	.word	0x00003c70
        /*06cc*/ 	.word	0x000000ff
        /*06d0*/ 	.word	0x00000000
        /*06d4*/ 	.short	0x010a
        /*06d6*/ 	.byte	0x08
	.zero		1


	//   ....[91]....
        /*06d8*/ 	.word	0x00003c80
        /*06dc*/ 	.word	0x000000ff
        /*06e0*/ 	.word	0x00000150
        /*06e4*/ 	.short	0x010a
        /*06e6*/ 	.byte	0x09
	.zero		1


	//   ....[92]....
        /*06e8*/ 	.word	0x00003d30
        /*06ec*/ 	.word	0x000000ff
        /*06f0*/ 	.word	0x00000000
        /*06f4*/ 	.short	0x010a
        /*06f6*/ 	.byte	0x08
	.zero		1


	//   ....[93]....
        /*06f8*/ 	.word	0x00003e60
        /*06fc*/ 	.word	0x000000ff
        /*0700*/ 	.word	0x00000000
        /*0704*/ 	.short	0x010a
        /*0706*/ 	.byte	0x1e
	.zero		1


	//   ....[94]....
        /*0708*/ 	.word	0x00004160
        /*070c*/ 	.word	0x000000ff
        /*0710*/ 	.word	0x00000000
        /*0714*/ 	.short	0x010a
        /*0716*/ 	.byte	0x08
	.zero		1


	//   ....[95]....
        /*0718*/ 	.word	0x000041f0
        /*071c*/ 	.word	0x000000ff
        /*0720*/ 	.word	0x00000000
        /*0724*/ 	.short	0x010a
        /*0726*/ 	.byte	0x08
	.zero		1


	//   ....[96]....
        /*0728*/ 	.word	0x00004280
        /*072c*/ 	.word	0x000000ff
        /*0730*/ 	.word	0x00000000
        /*0734*/ 	.short	0x010a
        /*0736*/ 	.byte	0x08
	.zero		1


	//   ....[97]....
        /*0738*/ 	.word	0x00004320
        /*073c*/ 	.word	0x00000000
        /*0740*/ 	.word	0x00000000
        /*0744*/ 	.short	0x010a
        /*0746*/ 	.byte	0xff
	.zero		1


	//   ....[98]....
        /*0748*/ 	.word	0x00004360
        /*074c*/ 	.word	0x00000000
        /*0750*/ 	.word	0x00000000
        /*0754*/ 	.short	0x010a
        /*0756*/ 	.byte	0xff
	.zero		1


	//   ....[99]....
        /*0758*/ 	.word	0x000043d0
        /*075c*/ 	.word	0x000000ff
        /*0760*/ 	.word	0x00000000
        /*0764*/ 	.short	0x0101
        /*0766*/ 	.byte	0x05
	.zero		1


	//   ....[100]....
        /*0768*/ 	.word	0x00004410
        /*076c*/ 	.word	0x000000ff
        /*0770*/ 	.word	0x00000190
        /*0774*/ 	.short	0x010a
        /*0776*/ 	.byte	0x07
	.zero		1


	//   ....[101]....
        /*0778*/ 	.word	0x00004460
        /*077c*/ 	.word	0x000000ff
        /*0780*/ 	.word	0x00000000
        /*0784*/ 	.short	0x0101
        /*0786*/ 	.byte	0x05
	.zero		1


	//   ....[102]....
        /*0788*/ 	.word	0x000048b0
        /*078c*/ 	.word	0x00000000
        /*0790*/ 	.word	0x00000110
        /*0794*/ 	.short	0x010a
        /*0796*/ 	.byte	0xff
	.zero		1


	//   ....[103]....
        /*0798*/ 	.word	0x00004970
        /*079c*/ 	.word	0x00000000
        /*07a0*/ 	.word	0x00000000
        /*07a4*/ 	.short	0x0101
        /*07a6*/ 	.byte	0xff
	.zero		1


	//   ....[104]....
        /*07a8*/ 	.word	0x00004c90
        /*07ac*/ 	.word	0x000000ff
        /*07b0*/ 	.word	0x00000108
        /*07b4*/ 	.short	0x010a
        /*07b6*/ 	.byte	0x07
	.zero		1


	//   ....[105]....
        /*07b8*/ 	.word	0x00004e80
        /*07bc*/ 	.word	0x000000ff
        /*07c0*/ 	.word	0x000000e0
        /*07c4*/ 	.short	0x010a
        /*07c6*/ 	.byte	0x07
	.zero		1


	//   ....[106]....
        /*07c8*/ 	.word	0x00005070
        /*07cc*/ 	.word	0x000000ff
        /*07d0*/ 	.word	0x000000c0
        /*07d4*/ 	.short	0x010b
        /*07d6*/ 	.byte	0x07
	.zero		1


	//   ....[107]....
        /*07d8*/ 	.word	0x00005080
        /*07dc*/ 	.word	0x000000ff
        /*07e0*/ 	.word	0x00000000
        /*07e4*/ 	.short	0x0101
        /*07e6*/ 	.byte	0x0e
	.zero		1


	//   ....[108]....
        /*07e8*/ 	.word	0x000050a0
        /*07ec*/ 	.word	0x000000ff
        /*07f0*/ 	.word	0x000000e8
        /*07f4*/ 	.short	0x010a
        /*07f6*/ 	.byte	0x07
	.zero		1


	//   ....[109]....
        /*07f8*/ 	.word	0x00005250
        /*07fc*/ 	.word	0x000000ff
        /*0800*/ 	.word	0x000000c8
        /*0804*/ 	.short	0x010b
        /*0806*/ 	.byte	0x07
	.zero		1


	//   ....[110]....
        /*0808*/ 	.word	0x00005260
        /*080c*/ 	.word	0x000000ff
        /*0810*/ 	.word	0x00000000
        /*0814*/ 	.short	0x0101
        /*0816*/ 	.byte	0x0e
	.zero		1


	//   ....[111]....
        /*0818*/ 	.word	0x00005270
        /*081c*/ 	.word	0x000000ff
        /*0820*/ 	.word	0x000000f0
        /*0824*/ 	.short	0x010a
        /*0826*/ 	.byte	0x07
	.zero		1


	//   ....[112]....
        /*0828*/ 	.word	0x000054a0
        /*082c*/ 	.word	0x000000ff
        /*0830*/ 	.word	0x000000d0
        /*0834*/ 	.short	0x010b
        /*0836*/ 	.byte	0x07
	.zero		1


	//   ....[113]....
        /*0838*/ 	.word	0x00005510
        /*083c*/ 	.word	0x000000ff
        /*0840*/ 	.word	0x00000000
        /*0844*/ 	.short	0x0101
        /*0846*/ 	.byte	0x0e
	.zero		1


	//   ....[114]....
        /*0848*/ 	.word	0x00005550
        /*084c*/ 	.word	0x000000ff
        /*0850*/ 	.word	0x000000f8
        /*0854*/ 	.short	0x010a
        /*0856*/ 	.byte	0x07
	.zero		1


	//   ....[115]....
        /*0858*/ 	.word	0x00005780
        /*085c*/ 	.word	0x000000ff
        /*0860*/ 	.word	0x000000d8
        /*0864*/ 	.short	0x010b
        /*0866*/ 	.byte	0x07
	.zero		1


	//   ....[116]....
        /*0868*/ 	.word	0x000057a0
        /*086c*/ 	.word	0x000000ff
        /*0870*/ 	.word	0x00000000
        /*0874*/ 	.short	0x0101
        /*0876*/ 	.byte	0x0d
	.zero		1


	//   ....[117]....
        /*0878*/ 	.word	0x000057d0
        /*087c*/ 	.word	0x000000ff
        /*0880*/ 	.word	0x000000e0
        /*0884*/ 	.short	0x010a
        /*0886*/ 	.byte	0x07
	.zero		1


	//   ....[118]....
        /*0888*/ 	.word	0x000057f0
        /*088c*/ 	.word	0x000000ff
        /*0890*/ 	.word	0x000000e8
        /*0894*/ 	.short	0x010a
        /*0896*/ 	.byte	0x07
	.zero		1


	//   ....[119]....
        /*0898*/ 	.word	0x00005810
        /*089c*/ 	.word	0x000000ff
        /*08a0*/ 	.word	0x000000f0
        /*08a4*/ 	.short	0x010a
        /*08a6*/ 	.byte	0x07
	.zero		1


	//   ....[120]....
        /*08a8*/ 	.word	0x00005850
        /*08ac*/ 	.word	0x00000000
        /*08b0*/ 	.word	0x000000f8
        /*08b4*/ 	.short	0x010a
        /*08b6*/ 	.byte	0xff
	.zero		1


	//   ....[121]....
        /*08b8*/ 	.word	0x00005bd0
        /*08bc*/ 	.word	0x00000000
        /*08c0*/ 	.word	0x00000110
        /*08c4*/ 	.short	0x010a
        /*08c6*/ 	.byte	0xff
	.zero		1


	//   ....[122]....
        /*08c8*/ 	.word	0x00005ce0
        /*08cc*/ 	.word	0x00000000
        /*08d0*/ 	.word	0x00000000
        /*08d4*/ 	.short	0x0101
        /*08d6*/ 	.byte	0xff
	.zero		1


	//   ....[123]....
        /*08d8*/ 	.word	0x00006730
        /*08dc*/ 	.word	0x000000ff
        /*08e0*/ 	.word	0x000000c0
        /*08e4*/ 	.short	0x010a
        /*08e6*/ 	.byte	0x30
	.zero		1


	//   ....[124]....
        /*08e8*/ 	.word	0x00006770
        /*08ec*/ 	.word	0x00000058
        /*08f0*/ 	.word	0x00000130
        /*08f4*/ 	.short	0x010a
        /*08f6*/ 	.byte	0xff
	.zero		1


	//   ....[125]....
        /*08f8*/ 	.word	0x00006860
        /*08fc*/ 	.word	0x000000ff
        /*0900*/ 	.word	0x000000c0
        /*0904*/ 	.short	0x010a
        /*0906*/ 	.byte	0x30
	.zero		1


	//   ....[126]....
        /*0908*/ 	.word	0x00006950
        /*090c*/ 	.word	0x00000058
        /*0910*/ 	.word	0x00000130
        /*0914*/ 	.short	0x010a
        /*0916*/ 	.byte	0xff
	.zero		1


	//   ....[127]....
        /*0918*/ 	.word	0x00007160
        /*091c*/ 	.word	0x00000000
        /*0920*/ 	.word	0x00000000
        /*0924*/ 	.short	0x0101
        /*0926*/ 	.byte	0xff
	.zero		1


	//   ....[128]....
        /*0928*/ 	.word	0x00007170
        /*092c*/ 	.word	0x00000003
        /*0930*/ 	.word	0x000000c0
        /*0934*/ 	.short	0x010a
        /*0936*/ 	.byte	0xff
	.zero		1


	//   ....[129]....
        /*0938*/ 	.word	0x00007250
        /*093c*/ 	.word	0x00000003
        /*0940*/ 	.word	0x000000c0
        /*0944*/ 	.short	0x010a
        /*0946*/ 	.byte	0xff
	.zero		1


	//   ....[130]....
        /*0948*/ 	.word	0x00007b00
        /*094c*/ 	.word	0x0000005b
        /*0950*/ 	.word	0x00000000
        /*0954*/ 	.short	0x0101
        /*0956*/ 	.byte	0xff
	.zero		1


	//   ....[131]....
        /*0958*/ 	.word	0x00007b20
        /*095c*/ 	.word	0x0000005c
        /*0960*/ 	.word	0x000000c0
        /*0964*/ 	.short	0x010a
        /*0966*/ 	.byte	0xff
	.zero		1


	//   ....[132]....
        /*0968*/ 	.word	0x00007bf0
        /*096c*/ 	.word	0x0000005c
        /*0970*/ 	.word	0x000000c0
        /*0974*/ 	.short	0x010a
        /*0976*/ 	.byte	0xff
	.zero		1


	//   ....[133]....
        /*0978*/ 	.word	0x000084a0
        /*097c*/ 	.word	0x0000005b
        /*0980*/ 	.word	0x00000000
        /*0984*/ 	.short	0x0101
        /*0986*/ 	.byte	0xff
	.zero		1


	//   ....[134]....
        /*0988*/ 	.word	0x000084c0
        /*098c*/ 	.word	0x0000005c
        /*0990*/ 	.word	0x000000c0
        /*0994*/ 	.short	0x010a
        /*0996*/ 	.byte	0xff
	.zero		1


	//   ....[135]....
        /*0998*/ 	.word	0x00008590
        /*099c*/ 	.word	0x0000005c
        /*09a0*/ 	.word	0x000000c0
        /*09a4*/ 	.short	0x010a
        /*09a6*/ 	.byte	0xff
	.zero		1


	//   ....[136]....
        /*09a8*/ 	.word	0x000088a0
        /*09ac*/ 	.word	0x00000058
        /*09b0*/ 	.word	0x00000000
        /*09b4*/ 	.short	0x0101
        /*09b6*/ 	.byte	0xff
	.zero		1


	//   ....[137]....
        /*09b8*/ 	.word	0x00008e90
        /*09bc*/ 	.word	0x00000002
        /*09c0*/ 	.word	0x00000000
        /*09c4*/ 	.short	0x0101
        /*09c6*/ 	.byte	0xff
	.zero		1


	//   ....[138]....
        /*09c8*/ 	.word	0x00009100
        /*09cc*/ 	.word	0x000000ff
        /*09d0*/ 	.word	0x00000000
        /*09d4*/ 	.short	0x0101
        /*09d6*/ 	.byte	0x04
	.zero		1


	//   ....[139]....
        /*09d8*/ 	.word	0x00009120
        /*09dc*/ 	.word	0x00000003
        /*09e0*/ 	.word	0x00000180
        /*09e4*/ 	.short	0x010a
        /*09e6*/ 	.byte	0xff
	.zero		1


	//   ....[140]....
        /*09e8*/ 	.word	0x00009180
        /*09ec*/ 	.word	0x00000002
        /*09f0*/ 	.word	0x00000060
        /*09f4*/ 	.short	0x010a
        /*09f6*/ 	.byte	0xff
	.zero		1


	//   ....[141]....
        /*09f8*/ 	.word	0x000091e0
        /*09fc*/ 	.word	0x00000002
        /*0a00*/ 	.word	0x00000060
        /*0a04*/ 	.short	0x010a
        /*0a06*/ 	.byte	0xff
	.zero		1


	//   ....[142]....
        /*0a08*/ 	.word	0x00009230
        /*0a0c*/ 	.word	0x00000002
        /*0a10*/ 	.word	0x00000110
        /*0a14*/ 	.short	0x010a
        /*0a16*/ 	.byte	0xff
	.zero		1


	//   ....[143]....
        /*0a18*/ 	.word	0x00009290
        /*0a1c*/ 	.word	0x00000000
        /*0a20*/ 	.word	0x00000000
        /*0a24*/ 	.short	0x010a
        /*0a26*/ 	.byte	0xff
	.zero		1


	//   ....[144]....
        /*0a28*/ 	.word	0x000092f0
        /*0a2c*/ 	.word	0x00000000
        /*0a30*/ 	.word	0x00000000
        /*0a34*/ 	.short	0x010a
        /*0a36*/ 	.byte	0xff
	.zero		1


	//   ....[145]....
        /*0a38*/ 	.word	0x00009350
        /*0a3c*/ 	.word	0x00000000
        /*0a40*/ 	.word	0x00000000
        /*0a44*/ 	.short	0x010a
        /*0a46*/ 	.byte	0xff
	.zero		1


	//   ....[146]....
        /*0a48*/ 	.word	0x000093b0
        /*0a4c*/ 	.word	0x00000000
        /*0a50*/ 	.word	0x00000000
        /*0a54*/ 	.short	0x010a
        /*0a56*/ 	.byte	0xff
	.zero		1


	//   ....[147]....
        /*0a58*/ 	.word	0x00009410
        /*0a5c*/ 	.word	0x00000000
        /*0a60*/ 	.word	0x00000000
        /*0a64*/ 	.short	0x010a
        /*0a66*/ 	.byte	0xff
	.zero		1


	//   ....[148]....
        /*0a68*/ 	.word	0x00009470
        /*0a6c*/ 	.word	0x00000000
        /*0a70*/ 	.word	0x00000000
        /*0a74*/ 	.short	0x010a
        /*0a76*/ 	.byte	0xff
	.zero		1


	//   ....[149]....
        /*0a78*/ 	.word	0x000094d0
        /*0a7c*/ 	.word	0x00000000
        /*0a80*/ 	.word	0x00000000
        /*0a84*/ 	.short	0x010a
        /*0a86*/ 	.byte	0xff
	.zero		1


	//   ....[150]....
        /*0a88*/ 	.word	0x00009530
        /*0a8c*/ 	.word	0x00000000
        /*0a90*/ 	.word	0x00000000
        /*0a94*/ 	.short	0x010a
        /*0a96*/ 	.byte	0xff
	.zero		1


	//   ....[151]....
        /*0a98*/ 	.word	0x00009590
        /*0a9c*/ 	.word	0x00000000
        /*0aa0*/ 	.word	0x00000000
        /*0aa4*/ 	.short	0x010a
        /*0aa6*/ 	.byte	0xff
	.zero		1


	//   ....[152]....
        /*0aa8*/ 	.word	0x000095f0
        /*0aac*/ 	.word	0x00000000
        /*0ab0*/ 	.word	0x00000000
        /*0ab4*/ 	.short	0x010a
        /*0ab6*/ 	.byte	0xff
	.zero		1


	//   ....[153]....
        /*0ab8*/ 	.word	0x00009650
        /*0abc*/ 	.word	0x00000000
        /*0ac0*/ 	.word	0x00000000
        /*0ac4*/ 	.short	0x010a
        /*0ac6*/ 	.byte	0xff
	.zero		1


	//   ....[154]....
        /*0ac8*/ 	.word	0x000096a0
        /*0acc*/ 	.word	0x00000000
        /*0ad0*/ 	.word	0x00000170
        /*0ad4*/ 	.short	0x010a
        /*0ad6*/ 	.byte	0xff
	.zero		1


	//   ....[155]....
        /*0ad8*/ 	.word	0x00009700
        /*0adc*/ 	.word	0x00000000
        /*0ae0*/ 	.word	0x00000120
        /*0ae4*/ 	.short	0x010a
        /*0ae6*/ 	.byte	0xff
	.zero		1


	//   ....[156]....
        /*0ae8*/ 	.word	0x00009750
        /*0aec*/ 	.word	0x00000000
        /*0af0*/ 	.word	0x00000110
        /*0af4*/ 	.short	0x010a
        /*0af6*/ 	.byte	0xff
	.zero		1


	//   ....[157]....
        /*0af8*/ 	.word	0x000097b0
        /*0afc*/ 	.word	0x00000000
        /*0b00*/ 	.word	0x00000120
        /*0b04*/ 	.short	0x010a
        /*0b06*/ 	.byte	0xff
	.zero		1


	//   ....[158]....
        /*0b08*/ 	.word	0x00009810
        /*0b0c*/ 	.word	0x00000004
        /*0b10*/ 	.word	0x00000008
        /*0b14*/ 	.short	0x010a
        /*0b16*/ 	.byte	0xff
	.zero		1


	//   ....[159]....
        /*0b18*/ 	.word	0x000098f0
        /*0b1c*/ 	.word	0x00000002
        /*0b20*/ 	.word	0x00000008
        /*0b24*/ 	.short	0x010a
        /*0b26*/ 	.byte	0xff
	.zero		1


	//   ....[160]....
        /*0b28*/ 	.word	0x00009940
        /*0b2c*/ 	.word	0x00000000
        /*0b30*/ 	.word	0x00000110
        /*0b34*/ 	.short	0x010a
        /*0b36*/ 	.byte	0xff
	.zero		1


	//   ....[161]....
        /*0b38*/ 	.word	0x000099a0
        /*0b3c*/ 	.word	0x00000000
        /*0b40*/ 	.word	0x00000150
        /*0b44*/ 	.short	0x010a
        /*0b46*/ 	.byte	0xff
	.zero		1


	//   ....[162]....
        /*0b48*/ 	.word	0x00009a00
        /*0b4c*/ 	.word	0x00000000
        /*0b50*/ 	.word	0x00000000
        /*0b54*/ 	.short	0x010a
        /*0b56*/ 	.byte	0xff
	.zero		1


	//   ....[163]....
        /*0b58*/ 	.word	0x00009a60
        /*0b5c*/ 	.word	0x00000000
        /*0b60*/ 	.word	0x00000000
        /*0b64*/ 	.short	0x010a
        /*0b66*/ 	.byte	0xff
	.zero		1


	//   ....[164]....
        /*0b68*/ 	.word	0x00009ac0
        /*0b6c*/ 	.word	0x00000000
        /*0b70*/ 	.word	0x00000000
        /*0b74*/ 	.short	0x010a
        /*0b76*/ 	.byte	0xff
	.zero		1


	//   ....[165]....
        /*0b78*/ 	.word	0x00009b20
        /*0b7c*/ 	.word	0x00000000
        /*0b80*/ 	.word	0x00000000
        /*0b84*/ 	.short	0x010a
        /*0b86*/ 	.byte	0xff
	.zero		1


	//   ....[166]....
        /*0b88*/ 	.word	0x00009b80
        /*0b8c*/ 	.word	0x00000000
        /*0b90*/ 	.word	0x00000190
        /*0b94*/ 	.short	0x010a
        /*0b96*/ 	.byte	0xff
	.zero		1


	//   ....[167]....
        /*0b98*/ 	.word	0x00009bd0
        /*0b9c*/ 	.word	0x00000000
        /*0ba0*/ 	.word	0x00000110
        /*0ba4*/ 	.short	0x010a
        /*0ba6*/ 	.byte	0xff
	.zero		1


	//   ....[168]....
        /*0ba8*/ 	.word	0x00009c30
        /*0bac*/ 	.word	0x00000000
        /*0bb0*/ 	.word	0x00000108
        /*0bb4*/ 	.short	0x010a
        /*0bb6*/ 	.byte	0xff
	.zero		1


	//   ....[169]....
        /*0bb8*/ 	.word	0x00009c90
        /*0bbc*/ 	.word	0x00000003
        /*0bc0*/ 	.word	0x000000e0
        /*0bc4*/ 	.short	0x010a
        /*0bc6*/ 	.byte	0xff
	.zero		1


	//   ....[170]....
        /*0bc8*/ 	.word	0x00009cf0
        /*0bcc*/ 	.word	0x00000003
        /*0bd0*/ 	.word	0x000000e8
        /*0bd4*/ 	.short	0x010a
        /*0bd6*/ 	.byte	0xff
	.zero		1


	//   ....[171]....
        /*0bd8*/ 	.word	0x00009d50
        /*0bdc*/ 	.word	0x00000003
        /*0be0*/ 	.word	0x000000f0
        /*0be4*/ 	.short	0x010a
        /*0be6*/ 	.byte	0xff
	.zero		1


	//   ....[172]....
        /*0be8*/ 	.word	0x00009db0
        /*0bec*/ 	.word	0x00000003
        /*0bf0*/ 	.word	0x000000f8
        /*0bf4*/ 	.short	0x010a
        /*0bf6*/ 	.byte	0xff
	.zero		1


	//   ....[173]....
        /*0bf8*/ 	.word	0x00009e10
        /*0bfc*/ 	.word	0x00000000
        /*0c00*/ 	.word	0x000000e0
        /*0c04*/ 	.short	0x010a
        /*0c06*/ 	.byte	0xff
	.zero		1


	//   ....[174]....
        /*0c08*/ 	.word	0x00009e70
        /*0c0c*/ 	.word	0x00000000
        /*0c10*/ 	.word	0x000000e8
        /*0c14*/ 	.short	0x010a
        /*0c16*/ 	.byte	0xff
	.zero		1


	//   ....[175]....
        /*0c18*/ 	.word	0x00009ed0
        /*0c1c*/ 	.word	0x00000000
        /*0c20*/ 	.word	0x000000f0
        /*0c24*/ 	.short	0x010a
        /*0c26*/ 	.byte	0xff
	.zero		1


	//   ....[176]....
        /*0c28*/ 	.word	0x00009f20
        /*0c2c*/ 	.word	0x00000000
        /*0c30*/ 	.word	0x00000110
        /*0c34*/ 	.short	0x010a
        /*0c36*/ 	.byte	0xff
	.zero		1


	//   ....[177]....
        /*0c38*/ 	.word	0x00009f80
        /*0c3c*/ 	.word	0x00000000
        /*0c40*/ 	.word	0x000000c0
        /*0c44*/ 	.short	0x010a
        /*0c46*/ 	.byte	0xff
	.zero		1


	//   ....[178]....
        /*0c48*/ 	.word	0x00009fd0
        /*0c4c*/ 	.word	0x00000058
        /*0c50*/ 	.word	0x00000130
        /*0c54*/ 	.short	0x010a
        /*0c56*/ 	.byte	0xff
	.zero		1


	//   ....[179]....
        /*0c58*/ 	.word	0x0000a020
        /*0c5c*/ 	.word	0x00000003
        /*0c60*/ 	.word	0x000000c0
        /*0c64*/ 	.short	0x010a
        /*0c66*/ 	.byte	0xff
	.zero		1


	//   ....[180]....
        /*0c68*/ 	.word	0x0000a070
        /*0c6c*/ 	.word	0x0000005c
        /*0c70*/ 	.word	0x000000c0
        /*0c74*/ 	.short	0x010a
        /*0c76*/ 	.byte	0xff
	.zero		1


	//   ....[181]....
        /*0c78*/ 	.word	0x0000a0c0
        /*0c7c*/ 	.word	0x0000005c
        /*0c80*/ 	.word	0x000000c0
        /*0c84*/ 	.short	0x010a
        /*0c86*/ 	.byte	0xff
	.zero		1


	//----- nvinfo : EIATTR_NUM_MBARRIERS
	.align		4
.L_47:
        /*0c88*/ 	.byte	0x03, 0x38
        /*0c8a*/ 	.short	0x0033


	//----- nvinfo : EIATTR_EXIT_INSTR_OFFSETS
	.align		4
        /*0c8c*/ 	.byte	0x04, 0x1c
        /*0c8e*/ 	.short	(.L_49 - .L_48)


	//   ....[0]....
.L_48:
        /*0c90*/ 	.word	0x00002db0


	//   ....[1]....
        /*0c94*/ 	.word	0x000032b0


	//   ....[2]....
        /*0c98*/ 	.word	0x00003310


	//   ....[3]....
        /*0c9c*/ 	.word	0x00004690


	//   ....[4]....
        /*0ca0*/ 	.word	0x00005880


	//   ....[5]....
        /*0ca4*/ 	.word	0x000058c0


	//   ....[6]....
        /*0ca8*/ 	.word	0x00008ff0


	//   ....[7]....
        /*0cac*/ 	.word	0x00009070


	//   ....[8]....
        /*0cb0*/ 	.word	0x000090a0


	//   ....[9]....
        /*0cb4*/ 	.word	0x00009110


	//----- nvinfo : EIATTR_MAX_THREADS
	.align		4
.L_49:
        /*0cb8*/ 	.byte	0x04, 0x05
        /*0cba*/ 	.short	(.L_51 - .L_50)
.L_50:
        /*0cbc*/ 	.word	0x00000100
        /*0cc0*/ 	.word	0x00000001
        /*0cc4*/ 	.word	0x00000001


	//----- nvinfo : EIATTR_CRS_STACK_SIZE
	.align		4
.L_51:
        /*0cc8*/ 	.byte	0x04, 0x1e
        /*0cca*/ 	.short	(.L_53 - .L_52)
.L_52:
        /*0ccc*/ 	.word	0x00000000


	//----- nvinfo : EIATTR_CBANK_PARAM_SIZE
	.align		4
.L_53:
        /*0cd0*/ 	.byte	0x03, 0x19
        /*0cd2*/ 	.short	0x0800


	//----- nvinfo : EIATTR_PARAM_CBANK
	.align		4
        /*0cd4*/ 	.byte	0x04, 0x0a
        /*0cd6*/ 	.short	(.L_55 - .L_54)
	.align		4
.L_54:
        /*0cd8*/ 	.word	index@(.nv.constant0._ZN7cutlass13device_kernelINS_4gemm6kernel13GemmUniversalIN4cute5tupleIJiiiiEEENS1_10collective13CollectiveMmaINS1_35MainloopSm100TmaUmmaWarpSpecializedILi12ELi2ELi4ENS5_IJNS4_1CILi2EEENSA_ILi1EEESC_EEEEENS5_IJNSA_ILi128EEESF_NSA_ILi32EEEEEENS_10tfloat32_tENS5_IJlSC_lEEESI_SJ_NS4_8TiledMMAINS4_8MMA_AtomIJNS4_23SM100_MMA_TF32_2x1SM_SSISI_SI_fLi128ELi128ELNS4_4UMMA5MajorE0ELSO_0ELNSN_7ScaleInE0ELSP_0EEEEEENS4_6LayoutINS5_IJSC_SC_SC_EEENS5_IJNSA_ILi0EEESU_SU_EEEEENS5_IJNS4_10UnderscoreESX_SX_EEEEENS4_18SM100_TMA_2SM_LOADENS4_14ComposedLayoutINS4_7SwizzleILi3ELi4ELi3EEENS4_18smem_ptr_flag_bitsILi32EEENSS_INS5_IJNSA_ILi8EEESG_EEENS5_IJSG_SC_EEEEEEEvNS4_8identityES10_S1A_vS1B_EENS_8epilogue10collective18CollectiveEpilogueINS1D_23Sm100TmaWarpSpecializedILi4ELi2ELi16ELb1ELb0EEEJNS5_IJNSA_ILi64EEESF_SG_EEENS5_IJNSS_IS1I_SC_EENSS_INS5_IJNSA_ILi16EEESB_EEENS5_IJSC_S1I_EEEEEEEESI_SJ_SI_SJ_NS1D_6fusion15FusionCallbacksIS1H_NS1Q_17LinearCombinationISI_fSI_fLNS_15FloatRoundStyleE2EEES1J_S1P_JEEENS4_5SM1004TMEM4LOAD26SM100_TMEM_LOAD_32dp32b16xENS4_13SM90_TMA_LOADENS11_INS12_ILi2ELi4ELi3EEES15_NSS_INS5_IJS16_S1L_EEENS5_IJS1L_SC_EEEEEEENS4_39AutoVectorizingCopyWithAssumedAlignmentILi128EEENS4_14SM90_TMA_STOREES25_S27_S27_EEEvvEEEEvNT_6ParamsE)
        /*0cdc*/ 	.short	0x0380
        /*0cde*/ 	.short	0x0800


	//----- nvinfo : EIATTR_SW_WAR
	.align		4
.L_55:
        /*0ce0*/ 	.byte	0x04, 0x36
        /*0ce2*/ 	.short	(.L_57 - .L_56)
.L_56:
        /*0ce4*/ 	.word	0x00000008
.L_57:


//--------------------- .nv.callgraph             --------------------------
	.section	.nv.callgraph,"",@"SHT_CUDA_CALLGRAPH"
	.align	4
	.sectionentsize	8
	.align		4
        /*0000*/ 	.word	0x00000000
	.align		4
        /*0004*/ 	.word	0xffffffff
	.align		4
        /*0008*/ 	.word	index@(_ZN7cutlass13device_kernelINS_4gemm6kernel13GemmUniversalIN4cute5tupleIJiiiiEEENS1_10collective13CollectiveMmaINS1_35MainloopSm100TmaUmmaWarpSpecializedILi12ELi2ELi4ENS5_IJNS4_1CILi2EEENSA_ILi1EEESC_EEEEENS5_IJNSA_ILi128EEESF_NSA_ILi32EEEEEENS_10tfloat32_tENS5_IJlSC_lEEESI_SJ_NS4_8TiledMMAINS4_8MMA_AtomIJNS4_23SM100_MMA_TF32_2x1SM_SSISI_SI_fLi128ELi128ELNS4_4UMMA5MajorE0ELSO_0ELNSN_7ScaleInE0ELSP_0EEEEEENS4_6LayoutINS5_IJSC_SC_SC_EEENS5_IJNSA_ILi0EEESU_SU_EEEEENS5_IJNS4_10UnderscoreESX_SX_EEEEENS4_18SM100_TMA_2SM_LOADENS4_14ComposedLayoutINS4_7SwizzleILi3ELi4ELi3EEENS4_18smem_ptr_flag_bitsILi32EEENSS_INS5_IJNSA_ILi8EEESG_EEENS5_IJSG_SC_EEEEEEEvNS4_8identityES10_S1A_vS1B_EENS_8epilogue10collective18CollectiveEpilogueINS1D_23Sm100TmaWarpSpecializedILi4ELi2ELi16ELb1ELb0EEEJNS5_IJNSA_ILi64EEESF_SG_EEENS5_IJNSS_IS1I_SC_EENSS_INS5_IJNSA_ILi16EEESB_EEENS5_IJSC_S1I_EEEEEEEESI_SJ_SI_SJ_NS1D_6fusion15FusionCallbacksIS1H_NS1Q_17LinearCombinationISI_fSI_fLNS_15FloatRoundStyleE2EEES1J_S1P_JEEENS4_5SM1004TMEM4LOAD26SM100_TMEM_LOAD_32dp32b16xENS4_13SM90_TMA_LOADENS11_INS12_ILi2ELi4ELi3EEES15_NSS_INS5_IJS16_S1L_EEENS5_IJS1L_SC_EEEEEEENS4_39AutoVectorizingCopyWithAssumedAlignmentILi128EEENS4_14SM90_TMA_STOREES25_S27_S27_EEEvvEEEEvNT_6ParamsE)
	.align		4
        /*000c*/ 	.word	index@(__assertfail)
	.align		4
        /*0010*/ 	.word	0x00000000
	.align		4
        /*0014*/ 	.word	0xfffffffe
	.align		4
        /*0018*/ 	.word	0x00000000
	.align		4
        /*001c*/ 	.word	0xfffffffd
	.align		4
        /*0020*/ 	.word	0x00000000
	.align		4
        /*0024*/ 	.word	0xfffffffc


//--------------------- .nv.constant4             --------------------------
	.section	.nv.constant4,"a",@progbits
	.align	8
	.align		8
.nv.constant4:
        /*0000*/ 	.dword	__assertfail
	.align		8
        /*0008*/ 	.dword	__unnamed_1
	.align		8
        /*0010*/ 	.dword	__unnamed_2
	.align		8
        /*0018*/ 	.dword	_ZN40_INTERNAL_62bb76f9_4_k_cu_12fd2d4c_289324cuda3std3__45__cpo5beginE
	.align		8
        /*0020*/ 	.dword	_ZN40_INTERNAL_62bb76f9_4_k_cu_12fd2d4c_289324cuda3std3__45__cpo3endE
	.align		8
        /*0028*/ 	.dword	_ZN40_INTERNAL_62bb76f9_4_k_cu_12fd2d4c_289324cuda3std3__45__cpo6cbeginE
	.align		8
        /*0030*/ 	.dword	_ZN40_INTERNAL_62bb76f9_4_k_cu_12fd2d4c_289324cuda3std3__45__cpo4cendE
	.align		8
        /*0038*/ 	.dword	_ZN40_INTERNAL_62bb76f9_4_k_cu_12fd2d4c_289324cuda3std3__442_GLOBAL__N__62bb76f9_4_k_cu_12fd2d4c_289326ignoreE
	.align		8
        /*0040*/ 	.dword	_ZN40_INTERNAL_62bb76f9_4_k_cu_12fd2d4c_289324cuda3std3__419piecewise_constructE
	.align		8
        /*0048*/ 	.dword	_ZN40_INTERNAL_62bb76f9_4_k_cu_12fd2d4c_289324cuda3std3__48in_placeE
	.align		8
        /*0050*/ 	.dword	_ZN40_INTERNAL_62bb76f9_4_k_cu_12fd2d4c_289324cuda3std6ranges3__45__cpo4swapE
	.align		8
        /*0058*/ 	.dword	_ZN40_INTERNAL_62bb76f9_4_k_cu_12fd2d4c_289324cuda3std6ranges3__45__cpo9iter_moveE
	.align		8
        /*0060*/ 	.dword	_ZN40_INTERNAL_62bb76f9_4_k_cu_12fd2d4c_289324cute7productE
	.align		8
        /*0068*/ 	.dword	_ZN40_INTERNAL_62bb76f9_4_k_cu_12fd2d4c_289324cute1_E
	.align		8
        /*0070*/ 	.dword	$str$25
	.align		8
        /*0078*/ 	.dword	$str$26
	.align		8
        /*0080*/ 	.dword	$str$27
	.align		8
        /*0088*/ 	.dword	$str$28


//--------------------- .text._ZN7cutlass13device_kernelINS_4gemm6kernel13GemmUniversalIN4cute5tupleIJiiiiEEENS1_10collective13CollectiveMmaINS1_35MainloopSm100TmaUmmaWarpSpecializedILi12ELi2ELi4ENS5_IJNS4_1CILi2EEENSA_ILi1EEESC_EEEEENS5_IJNSA_ILi128EEESF_NSA_ILi32EEEEEENS_10tfloat32_tENS5_IJlSC_lEEESI_SJ_NS4_8TiledMMAINS4_8MMA_AtomIJNS4_23SM100_MMA_TF32_2x1SM_SSISI_SI_fLi128ELi128ELNS4_4UMMA5MajorE0ELSO_0ELNSN_7ScaleInE0ELSP_0EEEEEENS4_6LayoutINS5_IJSC_SC_SC_EEENS5_IJNSA_ILi0EEESU_SU_EEEEENS5_IJNS4_10UnderscoreESX_SX_EEEEENS4_18SM100_TMA_2SM_LOADENS4_14ComposedLayoutINS4_7SwizzleILi3ELi4ELi3EEENS4_18smem_ptr_flag_bitsILi32EEENSS_INS5_IJNSA_ILi8EEESG_EEENS5_IJSG_SC_EEEEEEEvNS4_8identityES10_S1A_vS1B_EENS_8epilogue10collective18CollectiveEpilogueINS1D_23Sm100TmaWarpSpecializedILi4ELi2ELi16ELb1ELb0EEEJNS5_IJNSA_ILi64EEESF_SG_EEENS5_IJNSS_IS1I_SC_EENSS_INS5_IJNSA_ILi16EEESB_EEENS5_IJSC_S1I_EEEEEEEESI_SJ_SI_SJ_NS1D_6fusion15FusionCallbacksIS1H_NS1Q_17LinearCombinationISI_fSI_fLNS_15FloatRoundStyleE2EEES1J_S1P_JEEENS4_5SM1004TMEM4LOAD26SM100_TMEM_LOAD_32dp32b16xENS4_13SM90_TMA_LOADENS11_INS12_ILi2ELi4ELi3EEES15_NSS_INS5_IJS16_S1L_EEENS5_IJS1L_SC_EEEEEEENS4_39AutoVectorizingCopyWithAssumedAlignmentILi128EEENS4_14SM90_TMA_STOREES25_S27_S27_EEEvvEEEEvNT_6ParamsE --------------------------
	.section	.text._ZN7cutlass13device_kernelINS_4gemm6kernel13GemmUniversalIN4cute5tupleIJiiiiEEENS1_10collective13CollectiveMmaINS1_35MainloopSm100TmaUmmaWarpSpecializedILi12ELi2ELi4ENS5_IJNS4_1CILi2EEENSA_ILi1EEESC_EEEEENS5_IJNSA_ILi128EEESF_NSA_ILi32EEEEEENS_10tfloat32_tENS5_IJlSC_lEEESI_SJ_NS4_8TiledMMAINS4_8MMA_AtomIJNS4_23SM100_MMA_TF32_2x1SM_SSISI_SI_fLi128ELi128ELNS4_4UMMA5MajorE0ELSO_0ELNSN_7ScaleInE0ELSP_0EEEEEENS4_6LayoutINS5_IJSC_SC_SC_EEENS5_IJNSA_ILi0EEESU_SU_EEEEENS5_IJNS4_10UnderscoreESX_SX_EEEEENS4_18SM100_TMA_2SM_LOADENS4_14ComposedLayoutINS4_7SwizzleILi3ELi4ELi3EEENS4_18smem_ptr_flag_bitsILi32EEENSS_INS5_IJNSA_ILi8EEESG_EEENS5_IJSG_SC_EEEEEEEvNS4_8identityES10_S1A_vS1B_EENS_8epilogue10collective18CollectiveEpilogueINS1D_23Sm100TmaWarpSpecializedILi4ELi2ELi16ELb1ELb0EEEJNS5_IJNSA_ILi64EEESF_SG_EEENS5_IJNSS_IS1I_SC_EENSS_INS5_IJNSA_ILi16EEESB_EEENS5_IJSC_S1I_EEEEEEEESI_SJ_SI_SJ_NS1D_6fusion15FusionCallbacksIS1H_NS1Q_17LinearCombinationISI_fSI_fLNS_15FloatRoundStyleE2EEES1J_S1P_JEEENS4_5SM1004TMEM4LOAD26SM100_TMEM_LOAD_32dp32b16xENS4_13SM90_TMA_LOADENS11_INS12_ILi2ELi4ELi3EEES15_NSS_INS5_IJS16_S1L_EEENS5_IJS1L_SC_EEEEEEENS4_39AutoVectorizingCopyWithAssumedAlignmentILi128EEENS4_14SM90_TMA_STOREES25_S27_S27_EEEvvEEEEvNT_6ParamsE,"ax",@progbits
	.align	128
.text._ZN7cutlass13device_kernelINS_4gemm6kernel13GemmUniversalIN4cute5tupleIJiiiiEEENS1_10collective13CollectiveMmaINS1_35MainloopSm100TmaUmmaWarpSpecializedILi12ELi2ELi4ENS5_IJNS4_1CILi2EEENSA_ILi1EEESC_EEEEENS5_IJNSA_ILi128EEESF_NSA_ILi32EEEEEENS_10tfloat32_tENS5_IJlSC_lEEESI_SJ_NS4_8TiledMMAINS4_8MMA_AtomIJNS4_23SM100_MMA_TF32_2x1SM_SSISI_SI_fLi128ELi128ELNS4_4UMMA5MajorE0ELSO_0ELNSN_7ScaleInE0ELSP_0EEEEEENS4_6LayoutINS5_IJSC_SC_SC_EEENS5_IJNSA_ILi0EEESU_SU_EEEEENS5_IJNS4_10UnderscoreESX_SX_EEEEENS4_18SM100_TMA_2SM_LOADENS4_14ComposedLayoutINS4_7SwizzleILi3ELi4ELi3EEENS4_18smem_ptr_flag_bitsILi32EEENSS_INS5_IJNSA_ILi8EEESG_EEENS5_IJSG_SC_EEEEEEEvNS4_8identityES10_S1A_vS1B_EENS_8epilogue10collective18CollectiveEpilogueINS1D_23Sm100TmaWarpSpecializedILi4ELi2ELi16ELb1ELb0EEEJNS5_IJNSA_ILi64EEESF_SG_EEENS5_IJNSS_IS1I_SC_EENSS_INS5_IJNSA_ILi16EEESB_EEENS5_IJSC_S1I_EEEEEEEESI_SJ_SI_SJ_NS1D_6fusion15FusionCallbacksIS1H_NS1Q_17LinearCombinationISI_fSI_fLNS_15FloatRoundStyleE2EEES1J_S1P_JEEENS4_5SM1004TMEM4LOAD26SM100_TMEM_LOAD_32dp32b16xENS4_13SM90_TMA_LOADENS11_INS12_ILi2ELi4ELi3EEES15_NSS_INS5_IJS16_S1L_EEENS5_IJS1L_SC_EEEEEEENS4_39AutoVectorizingCopyWithAssumedAlignmentILi128EEENS4_14SM90_TMA_STOREES25_S27_S27_EEEvvEEEEvNT_6ParamsE:
        .type           _ZN7cutlass13device_kernelINS_4gemm6kernel13GemmUniversalIN4cute5tupleIJiiiiEEENS1_10collective13CollectiveMmaINS1_35MainloopSm100TmaUmmaWarpSpecializedILi12ELi2ELi4ENS5_IJNS4_1CILi2EEENSA_ILi1EEESC_EEEEENS5_IJNSA_ILi128EEESF_NSA_ILi32EEEEEENS_10tfloat32_tENS5_IJlSC_lEEESI_SJ_NS4_8TiledMMAINS4_8MMA_AtomIJNS4_23SM100_MMA_TF32_2x1SM_SSISI_SI_fLi128ELi128ELNS4_4UMMA5MajorE0ELSO_0ELNSN_7ScaleInE0ELSP_0EEEEEENS4_6LayoutINS5_IJSC_SC_SC_EEENS5_IJNSA_ILi0EEESU_SU_EEEEENS5_IJNS4_10UnderscoreESX_SX_EEEEENS4_18SM100_TMA_2SM_LOADENS4_14ComposedLayoutINS4_7SwizzleILi3ELi4ELi3EEENS4_18smem_ptr_flag_bitsILi32EEENSS_INS5_IJNSA_ILi8EEESG_EEENS5_IJSG_SC_EEEEEEEvNS4_8identityES10_S1A_vS1B_EENS_8epilogue10collective18CollectiveEpilogueINS1D_23Sm100TmaWarpSpecializedILi4ELi2ELi16ELb1ELb0EEEJNS5_IJNSA_ILi64EEESF_SG_EEENS5_IJNSS_IS1I_SC_EENSS_INS5_IJNSA_ILi16EEESB_EEENS5_IJSC_S1I_EEEEEEEESI_SJ_SI_SJ_NS1D_6fusion15FusionCallbacksIS1H_NS1Q_17LinearCombinationISI_fSI_fLNS_15FloatRoundStyleE2EEES1J_S1P_JEEENS4_5SM1004TMEM4LOAD26SM100_TMEM_LOAD_32dp32b16xENS4_13SM90_TMA_LOADENS11_INS12_ILi2ELi4ELi3EEES15_NSS_INS5_IJS16_S1L_EEENS5_IJS1L_SC_EEEEEEENS4_39AutoVectorizingCopyWithAssumedAlignmentILi128EEENS4_14SM90_TMA_STOREES25_S27_S27_EEEvvEEEEvNT_6ParamsE,@function
        .size           _ZN7cutlass13device_kernelINS_4gemm6kernel13GemmUniversalIN4cute5tupleIJiiiiEEENS1_10collective13CollectiveMmaINS1_35MainloopSm100TmaUmmaWarpSpecializedILi12ELi2ELi4ENS5_IJNS4_1CILi2EEENSA_ILi1EEESC_EEEEENS5_IJNSA_ILi128EEESF_NSA_ILi32EEEEEENS_10tfloat32_tENS5_IJlSC_lEEESI_SJ_NS4_8TiledMMAINS4_8MMA_AtomIJNS4_23SM100_MMA_TF32_2x1SM_SSISI_SI_fLi128ELi128ELNS4_4UMMA5MajorE0ELSO_0ELNSN_7ScaleInE0ELSP_0EEEEEENS4_6LayoutINS5_IJSC_SC_SC_EEENS5_IJNSA_ILi0EEESU_SU_EEEEENS5_IJNS4_10UnderscoreESX_SX_EEEEENS4_18SM100_TMA_2SM_LOADENS4_14ComposedLayoutINS4_7SwizzleILi3ELi4ELi3EEENS4_18smem_ptr_flag_bitsILi32EEENSS_INS5_IJNSA_ILi8EEESG_EEENS5_IJSG_SC_EEEEEEEvNS4_8identityES10_S1A_vS1B_EENS_8epilogue10collective18CollectiveEpilogueINS1D_23Sm100TmaWarpSpecializedILi4ELi2ELi16ELb1ELb0EEEJNS5_IJNSA_ILi64EEESF_SG_EEENS5_IJNSS_IS1I_SC_EENSS_INS5_IJNSA_ILi16EEESB_EEENS5_IJSC_S1I_EEEEEEEESI_SJ_SI_SJ_NS1D_6fusion15FusionCallbacksIS1H_NS1Q_17LinearCombinationISI_fSI_fLNS_15FloatRoundStyleE2EEES1J_S1P_JEEENS4_5SM1004TMEM4LOAD26SM100_TMEM_LOAD_32dp32b16xENS4_13SM90_TMA_LOADENS11_INS12_ILi2ELi4ELi3EEES15_NSS_INS5_IJS16_S1L_EEENS5_IJS1L_SC_EEEEEEENS4_39AutoVectorizingCopyWithAssumedAlignmentILi128EEENS4_14SM90_TMA_STOREES25_S27_S27_EEEvvEEEEvNT_6ParamsE,(.L_x_222 - _ZN7cutlass13device_kernelINS_4gemm6kernel13GemmUniversalIN4cute5tupleIJiiiiEEENS1_10collective13CollectiveMmaINS1_35MainloopSm100TmaUmmaWarpSpecializedILi12ELi2ELi4ENS5_IJNS4_1CILi2EEENSA_ILi1EEESC_EEEEENS5_IJNSA_ILi128EEESF_NSA_ILi32EEEEEENS_10tfloat32_tENS5_IJlSC_lEEESI_SJ_NS4_8TiledMMAINS4_8MMA_AtomIJNS4_23SM100_MMA_TF32_2x1SM_SSISI_SI_fLi128ELi128ELNS4_4UMMA5MajorE0ELSO_0ELNSN_7ScaleInE0ELSP_0EEEEEENS4_6LayoutINS5_IJSC_SC_SC_EEENS5_IJNSA_ILi0EEESU_SU_EEEEENS5_IJNS4_10UnderscoreESX_SX_EEEEENS4_18SM100_TMA_2SM_LOADENS4_14ComposedLayoutINS4_7SwizzleILi3ELi4ELi3EEENS4_18smem_ptr_flag_bitsILi32EEENSS_INS5_IJNSA_ILi8EEESG_EEENS5_IJSG_SC_EEEEEEEvNS4_8identityES10_S1A_vS1B_EENS_8epilogue10collective18CollectiveEpilogueINS1D_23Sm100TmaWarpSpecializedILi4ELi2ELi16ELb1ELb0EEEJNS5_IJNSA_ILi64EEESF_SG_EEENS5_IJNSS_IS1I_SC_EENSS_INS5_IJNSA_ILi16EEESB_EEENS5_IJSC_S1I_EEEEEEEESI_SJ_SI_SJ_NS1D_6fusion15FusionCallbacksIS1H_NS1Q_17LinearCombinationISI_fSI_fLNS_15FloatRoundStyleE2EEES1J_S1P_JEEENS4_5SM1004TMEM4LOAD26SM100_TMEM_LOAD_32dp32b16xENS4_13SM90_TMA_LOADENS11_INS12_ILi2ELi4ELi3EEES15_NSS_INS5_IJS16_S1L_EEENS5_IJS1L_SC_EEEEEEENS4_39AutoVectorizingCopyWithAssumedAlignmentILi128EEENS4_14SM90_TMA_STOREES25_S27_S27_EEEvvEEEEvNT_6ParamsE)
        .other          _ZN7cutlass13device_kernelINS_4gemm6kernel13GemmUniversalIN4cute5tupleIJiiiiEEENS1_10collective13CollectiveMmaINS1_35MainloopSm100TmaUmmaWarpSpecializedILi12ELi2ELi4ENS5_IJNS4_1CILi2EEENSA_ILi1EEESC_EEEEENS5_IJNSA_ILi128EEESF_NSA_ILi32EEEEEENS_10tfloat32_tENS5_IJlSC_lEEESI_SJ_NS4_8TiledMMAINS4_8MMA_AtomIJNS4_23SM100_MMA_TF32_2x1SM_SSISI_SI_fLi128ELi128ELNS4_4UMMA5MajorE0ELSO_0ELNSN_7ScaleInE0ELSP_0EEEEEENS4_6LayoutINS5_IJSC_SC_SC_EEENS5_IJNSA_ILi0EEESU_SU_EEEEENS5_IJNS4_10UnderscoreESX_SX_EEEEENS4_18SM100_TMA_2SM_LOADENS4_14ComposedLayoutINS4_7SwizzleILi3ELi4ELi3EEENS4_18smem_ptr_flag_bitsILi32EEENSS_INS5_IJNSA_ILi8EEESG_EEENS5_IJSG_SC_EEEEEEEvNS4_8identityES10_S1A_vS1B_EENS_8epilogue10collective18CollectiveEpilogueINS1D_23Sm100TmaWarpSpecializedILi4ELi2ELi16ELb1ELb0EEEJNS5_IJNSA_ILi64EEESF_SG_EEENS5_IJNSS_IS1I_SC_EENSS_INS5_IJNSA_ILi16EEESB_EEENS5_IJSC_S1I_EEEEEEEESI_SJ_SI_SJ_NS1D_6fusion15FusionCallbacksIS1H_NS1Q_17LinearCombinationISI_fSI_fLNS_15FloatRoundStyleE2EEES1J_S1P_JEEENS4_5SM1004TMEM4LOAD26SM100_TMEM_LOAD_32dp32b16xENS4_13SM90_TMA_LOADENS11_INS12_ILi2ELi4ELi3EEES15_NSS_INS5_IJS16_S1L_EEENS5_IJS1L_SC_EEEEEEENS4_39AutoVectorizingCopyWithAssumedAlignmentILi128EEENS4_14SM90_TMA_STOREES25_S27_S27_EEEvvEEEEvNT_6ParamsE,@"STO_CUDA_ENTRY STV_DEFAULT"
_ZN7cutlass13device_kernelINS_4gemm6kernel13GemmUniversalIN4cute5tupleIJiiiiEEENS1_10collective13CollectiveMmaINS1_35MainloopSm100TmaUmmaWarpSpecializedILi12ELi2ELi4ENS5_IJNS4_1CILi2EEENSA_ILi1EEESC_EEEEENS5_IJNSA_ILi128EEESF_NSA_ILi32EEEEEENS_10tfloat32_tENS5_IJlSC_lEEESI_SJ_NS4_8TiledMMAINS4_8MMA_AtomIJNS4_23SM100_MMA_TF32_2x1SM_SSISI_SI_fLi128ELi128ELNS4_4UMMA5MajorE0ELSO_0ELNSN_7ScaleInE0ELSP_0EEEEEENS4_6LayoutINS5_IJSC_SC_SC_EEENS5_IJNSA_ILi0EEESU_SU_EEEEENS5_IJNS4_10UnderscoreESX_SX_EEEEENS4_18SM100_TMA_2SM_LOADENS4_14ComposedLayoutINS4_7SwizzleILi3ELi4ELi3EEENS4_18smem_ptr_flag_bitsILi32EEENSS_INS5_IJNSA_ILi8EEESG_EEENS5_IJSG_SC_EEEEEEEvNS4_8identityES10_S1A_vS1B_EENS_8epilogue10collective18CollectiveEpilogueINS1D_23Sm100TmaWarpSpecializedILi4ELi2ELi16ELb1ELb0EEEJNS5_IJNSA_ILi64EEESF_SG_EEENS5_IJNSS_IS1I_SC_EENSS_INS5_IJNSA_ILi16EEESB_EEENS5_IJSC_S1I_EEEEEEEESI_SJ_SI_SJ_NS1D_6fusion15FusionCallbacksIS1H_NS1Q_17LinearCombinationISI_fSI_fLNS_15FloatRoundStyleE2EEES1J_S1P_JEEENS4_5SM1004TMEM4LOAD26SM100_TMEM_LOAD_32dp32b16xENS4_13SM90_TMA_LOADENS11_INS12_ILi2ELi4ELi3EEES15_NSS_INS5_IJS16_S1L_EEENS5_IJS1L_SC_EEEEEEENS4_39AutoVectorizingCopyWithAssumedAlignmentILi128EEENS4_14SM90_TMA_STOREES25_S27_S27_EEEvvEEEEvNT_6ParamsE:
[----:B------:R-:W1:Y:S01]  /*0000*/  LDC R1, c[0x0][0x37c] ;  /* 0x0000df00ff017b82 */ /* 0x000e620000000800 */
[----:B------:R-:W2:Y:S01]  /*0010*/  S2R R81, SR_TID.X ;  /* 0x0000000000517919 */ /* 0x000ea20000002100 */
[----:B------:R-:W3:Y:S06]  /*0020*/  LDCU.64 UR6, c[0x0][0x890] ;  /* 0x00011200ff0677ac */ /* 0x000eec0008000a00 */
[----:B------:R-:W4:Y:S01]  /*0030*/  S2UR UR37, SR_CgaCtaId ;  /* 0x00000000002579c3 */ /* 0x000f220000008800 */
[----:B------:R-:W-:Y:S02]  /*0040*/  PRMT R67, RZ, 0x7610, R67 ;  /* 0x00007610ff437816 */ /* 0x000fe40000000043 */
[----:B------:R-:W-:Y:S01]  /*0050*/  ELECT P1, URZ, PT ;  /* 0x0000000000ff782f */ /* 0x000fe20003820000 */
[----:B------:R-:W1:Y:S01]  /*0060*/  LDCU.64 UR46, c[0x0][0x358] ;  /* 0x00006b00ff2e77ac */ /* 0x000e620008000a00 */
[----:B---3--:R-:W-:-:S04]  /*0070*/  UISETP.NE.U32.AND UP0, UPT, UR6, URZ, UPT ;  /* 0x000000ff0600728c */ /* 0x008fc8000bf05070 */
[----:B------:R-:W-:Y:S02]  /*0080*/  UISETP.NE.AND.EX UP0, UPT, UR7, URZ, UPT, UP0 ;  /* 0x000000ff0700728c */ /* 0x000fe4000bf05300 */
[----:B----4-:R-:W-:Y:S02]  /*0090*/  ULOP3.LUT UR5, UR37, 0x1, URZ, 0xc0, !UPT ;  /* 0x0000000125057892 */ /* 0x010fe4000f8ec0ff */
[----:B------:R-:W-:Y:S01]  /*00a0*/  ULOP3.LUT UR4, UR37, 0x1, URZ, 0x3c, !UPT ;  /* 0x0000000125047892 */ /* 0x000fe2000f8e3cff */
[----:B--2---:R-:W-:-:S05]  /*00b0*/  SHF.R.U32.HI R72, RZ, 0x5, R81 ;  /* 0x00000005ff487819 */ /* 0x004fca0000011651 */
[----:B------:R-:W2:Y:S02]  /*00c0*/  SHFL.IDX PT, R0, R72, RZ, 0x1f ;  /* 0x00001fff48007589 */ /* 0x000ea400000e0000 */
[----:B--2---:R-:W-:Y:S01]  /*00d0*/  R2UR UR10, R0 ;  /* 0x00000000000a72ca */ /* 0x004fe200000e0000 */
[----:B-1----:R-:W-:-:S14]  /*00e0*/  BRA.U UP0, `(.L_x_0) ;  /* 0x00000001002c7547 */ /* 0x002fdc000b800000 */
[----:B------:R-:W1:Y:S02]  /*00f0*/  LDCU.64 UR8, c[0x0][0x888] ;  /* 0x00011100ff0877ac */ /* 0x000e640008000a00 */
[----:B-1----:R-:W-:-:S04]  /*0100*/  UISETP.NE.U32.AND UP0, UPT, UR8, URZ, UPT ;  /* 0x000000ff0800728c */ /* 0x002fc8000bf05070 */
[----:B------:R-:W-:-:S09]  /*0110*/  UISETP.NE.AND.EX UP0, UPT, UR9, URZ, UPT, UP0 ;  /* 0x000000ff0900728c */ /* 0x000fd2000bf05300 */
[----:B------:R-:W-:Y:S05]  /*0120*/  BRA.U !UP0, `(.L_x_1) ;  /* 0x0000000108107547 */ /* 0x000fea000b800000 */
[----:B------:R-:W1:Y:S02]  /*0130*/  LDC.64 R2, c[0x0][0x888] ;  /* 0x00022200ff027b82 */ /* 0x000e640000000a00 */
[----:B-1----:R1:W5:Y:S01]  /*0140*/  LDG.E R35, desc[UR46][R2.64] ;  /* 0x0000002e02237981 */ /* 0x002362000c1e1900 */
[----:B------:R-:W-:Y:S01]  /*0150*/  HFMA2 R67, -RZ, RZ, 0, 5.9604644775390625e-08 ;  /* 0x00000001ff437431 */ /* 0x000fe200000001ff */
[----:B------:R-:W-:Y:S05]  /*0160*/  BRA `(.L_x_0) ;  /* 0x00000000000c7947 */ /* 0x000fea0003800000 */
.L_x_1:
[----:B------:R-:W1:Y:S01]  /*0170*/  LDCU UR8, c[0x0][0x880] ;  /* 0x00011000ff0877ac */ /* 0x000e620008000800 */
[----:B------:R-:W-:Y:S01]  /*0180*/  HFMA2 R67, -RZ, RZ, 0, 5.9604644775390625e-08 ;  /* 0x00000001ff437431 */ /* 0x000fe200000001ff */
[----:B-1----:R-:W-:-:S07]  /*0190*/  MOV R35, UR8 ;  /* 0x0000000800237c02 */ /* 0x002fce0008000f00 */
.L_x_0:
[----:B------:R-:W2:Y:S02]  /*01a0*/  LDCU.64 UR8, c[0x0][0x8b0] ;  /* 0x00011600ff0877ac */ /* 0x000ea40008000a00 */
[----:B--2---:R-:W-:-:S04]  /*01b0*/  UISETP.NE.U32.AND UP0, UPT, UR8, URZ, UPT ;  /* 0x000000ff0800728c */ /* 0x004fc8000bf05070 */
[----:B------:R-:W-:-:S09]  /*01c0*/  UISETP.NE.AND.EX UP0, UPT, UR9, URZ, UPT, UP0 ;  /* 0x000000ff0900728c */ /* 0x000fd2000bf05300 */
[----:B------:R-:W-:Y:S05]  /*01d0*/  BRA.U UP0, `(.L_x_2) ;  /* 0x0000000100247547 */ /* 0x000fea000b800000 */
[----:B------:R-:W2:Y:S02]  /*01e0*/  LDCU.64 UR8, c[0x0][0x8a8] ;  /* 0x00011500ff0877ac */ /* 0x000ea40008000a00 */
[----:B--2---:R-:W-:-:S04]  /*01f0*/  UISETP.NE.U32.AND UP0, UPT, UR8, URZ, UPT ;  /* 0x000000ff0800728c */ /* 0x004fc8000bf05070 */
[----:B------:R-:W-:-:S09]  /*0200*/  UISETP.NE.AND.EX UP0, UPT, UR9, URZ, UPT, UP0 ;  /* 0x000000ff0900728c */ /* 0x000fd2000bf05300 */
[----:B------:R-:W-:Y:S05]  /*0210*/  BRA.U !UP0, `(.L_x_3) ;  /* 0x00000001080c7547 */ /* 0x000fea000b800000 */
[----:B------:R-:W2:Y:S02]  /*0220*/  LDC.64 R32, c[0x0][0x8a8] ;  /* 0x00022a00ff207b82 */ /* 0x000ea40000000a00 */
[----:B--2---:R2:W5:Y:S01]  /*0230*/  LDG.E R32, desc[UR46][R32.64] ;  /* 0x0000002e20207981 */ /* 0x004562000c1e1900 */
[----:B------:R-:W-:Y:S05]  /*0240*/  BRA `(.L_x_2) ;  /* 0x0000000000087947 */ /* 0x000fea0003800000 */
.L_x_3:
[----:B------:R-:W2:Y:S02]  /*0250*/  LDCU UR8, c[0x0][0x8a0] ;  /* 0x00011400ff0877ac */ /* 0x000ea40008000800 */
[----:B--2---:R-:W-:Y:S02]  /*0260*/  MOV R32, UR8 ;  /* 0x0000000800207c02 */ /* 0x004fe40008000f00 */
.L_x_2:
[----:B------:R-:W-:Y:S01]  /*0270*/  IMAD.U32 R0, RZ, RZ, UR10 ;  /* 0x0000000aff007e24 */ /* 0x000fe2000f8e00ff */
[----:B------:R-:W-:Y:S04]  /*0280*/  BSSY.RECONVERGENT B0, `(.L_x_4) ;  /* 0x000000c000007945 */ /* 0x000fe80003800200 */
[C---:B------:R-:W-:Y:S02]  /*0290*/  ISETP.NE.OR P2, PT, R0.reuse, 0x1, !P1 ;  /* 0x000000010000780c */ /* 0x040fe40004f45670 */
[----:B------:R-:W-:-:S11]  /*02a0*/  ISETP.NE.OR P0, PT, R0, 0x3, !P1 ;  /* 0x000000030000780c */ /* 0x000fd60004f05670 */
[----:B------:R-:W-:Y:S05]  /*02b0*/  @P2 BRA `(.L_x_5) ;  /* 0x0000000000202947 */ /* 0x000fea0003800000 */
[----:B------:R-:W3:Y:S02]  /*02c0*/  LDCU.64 UR8, c[0x0][0x348] ;  /* 0x00006900ff0877ac */ /* 0x000ee40008000a00 */
[----:B---3--:R-:W-:Y:S02]  /*02d0*/  UIADD3 UR12, UP1, UPT, UR8, 0x80, URZ ;  /* 0x00000080080c7890 */ /* 0x008fe4000ff3e0ff */
[----:B------:R-:W-:Y:S02]  /*02e0*/  UIADD3 UR8, UP0, UPT, UR8, 0x180, URZ ;  /* 0x0000018008087890 */ /* 0x000fe4000ff1e0ff */
[----:B------:R-:W-:Y:S02]  /*02f0*/  UIADD3.X UR13, UPT, UPT, URZ, UR9, URZ, UP1, !UPT ;  /* 0x00000009ff0d7290 */ /* 0x000fe40008ffe4ff */
[----:B------:R-:W-:-:S07]  /*0300*/  UIADD3.X UR9, UPT, UPT, URZ, UR9, URZ, UP0, !UPT ;  /* 0x00000009ff097290 */ /* 0x000fce00087fe4ff */
[----:B------:R3:W-:Y:S02]  /*0310*/  UTMACCTL.PF [UR12] ;  /* 0x000000000c0079b9 */ /* 0x0007e40008040000 */
[----:B------:R3:W-:Y:S02]  /*0320*/  UTMACCTL.PF [UR8] ;  /* 0x00000000080079b9 */ /* 0x0007e40008040000 */
[----:B---3--:R-:W-:Y:S01]  /*0330*/  NOP ;  /* 0x0000000000007918 */ /* 0x008fe20000000000 */
.L_x_5:
[----:B------:R-:W-:Y:S05]  /*0340*/  BSYNC.RECONVERGENT B0 ;  /* 0x0000000000007941 */ /* 0x000fea0003800200 */
.L_x_4:
[----:B------:R-:W-:Y:S04]  /*0350*/  BSSY.RECONVERGENT B0, `(.L_x_6) ;  /* 0x000000a000007945 */ /* 0x000fe80003800200 */
        /* <DEDUP_REMOVED lines=9> */
.L_x_7:
[----:B------:R-:W-:Y:S05]  /*03f0*/  BSYNC.RECONVERGENT B0 ;  /* 0x0000000000007941 */ /* 0x000fea0003800200 */
.L_x_6:
[----:B------:R-:W3:Y:S01]  /*0400*/  LDCU.64 UR8, c[0x0][0x888] ;  /* 0x00011100ff0877ac */ /* 0x000ee20008000a00 */
[----:B------:R-:W-:Y:S02]  /*0410*/  UISETP.EQ.U32.AND UP1, UPT, UR6, URZ, UPT ;  /* 0x000000ff0600728c */ /* 0x000fe4000bf22070 */
[----:B------:R-:W-:Y:S02]  /*0420*/  UPLOP3.LUT UP5, UPT, UPT, UPT, UPT, 0x80, 0x8 ;  /* 0x000000000008789c */ /* 0x000fe40003faf070 */
[----:B---3--:R-:W-:-:S04]  /*0430*/  UISETP.NE.U32.AND UP0, UPT, UR8, URZ, UPT ;  /* 0x000000ff0800728c */ /* 0x008fc8000bf05070 */
[----:B------:R-:W-:-:S04]  /*0440*/  UISETP.NE.AND.EX UP0, UPT, UR9, URZ, UPT, UP0 ;  /* 0x000000ff0900728c */ /* 0x000fc8000bf05300 */
[----:B------:R-:W-:-:S04]  /*0450*/  UISETP.EQ.OR.EX UP2, UPT, UR7, URZ, !UP0, UP1 ;  /* 0x000000ff0700728c */ /* 0x000fc8000c742710 */
[----:B------:R-:W-:-:S05]  /*0460*/  UP2UR UR50, UPR, URZ, 0x4 ;  /* 0x00000004ff327883 */ /* 0x000fca0008000000 */
[----:B------:R-:W-:Y:S07]  /*0470*/  BRA.U !UP2, `(.L_x_8) ;  /* 0x000000010a207547 */ /* 0x000fee000b800000 */
[----:B------:R-:W-:Y:S01]  /*0480*/  UISETP.NE.U32.AND UP2, UPT, UR6, URZ, UPT ;  /* 0x000000ff0600728c */ /* 0x000fe2000bf45070 */
[----:B-----5:R-:W-:Y:S01]  /*0490*/  FSETP.NEU.AND P0, PT, R35, RZ, PT ;  /* 0x000000ff2300720b */ /* 0x020fe20003f0d000 */
[----:B------:R-:W-:Y:S02]  /*04a0*/  USEL UR6, URZ, 0xffffffff, UP0 ;  /* 0xffffffffff067887 */ /* 0x000fe40008000000 */
[----:B------:R-:W-:-:S10]  /*04b0*/  UISETP.NE.AND.EX UP2, UPT, UR7, URZ, UPT, UP2 ;  /* 0x000000ff0700728c */ /* 0x000fd4000bf45320 */
[----:B------:R-:W-:Y:S01]  /*04c0*/  VOTEU.ANY UP1, P0 ;  /* 0x0000000000ff7886 */ /* 0x000fe20000020100 */
[----:B------:R-:W-:-:S04]  /*04d0*/  @!UP2 USEL UR6, URZ, 0xffffffff, UP1 ;  /* 0xffffffffff06a887 */ /* 0x000fc80008800000 */
[----:B------:R-:W-:-:S04]  /*04e0*/  ULOP3.LUT UR6, UR6, 0x1, URZ, 0xc0, !UPT ;  /* 0x0000000106067892 */ /* 0x000fc8000f8ec0ff */
[----:B------:R-:W-:-:S11]  /*04f0*/  UISETP.NE.U32.AND UP5, UPT, UR6, 0x1, UPT ;  /* 0x000000010600788c */ /* 0x000fd6000bfa5070 */
.L_x_8:
[----:B------:R-:W3:Y:S01]  /*0500*/  SHFL.IDX PT, R0, R72, RZ, 0x1f ;  /* 0x00001fff48007589 */ /* 0x000ee200000e0000 */
[----:B------:R-:W-:-:S04]  /*0510*/  UISETP.NE.AND UP1, UPT, UR10, 0x2, UPT ;  /* 0x000000020a00788c */ /* 0x000fc8000bf25270 */
[----:B------:R-:W-:Y:S02]  /*0520*/  UISETP.EQ.AND UP2, UPT, UR5, URZ, !UP1 ;  /* 0x000000ff0500728c */ /* 0x000fe4000cf42270 */
[----:B------:R-:W-:-:S04]  /*0530*/  USEL UR6, URZ, 0x1, UP1 ;  /* 0x00000001ff067887 */ /* 0x000fc80008800000 */
[----:B------:R-:W-:Y:S02]  /*0540*/  PLOP3.LUT P5, PT, P1, PT, UP2, 0x80, 0x8 ;  /* 0x000000000008781c */ /* 0x000fe40000faf028 */
[----:B---3--:R-:W-:-:S13]  /*0550*/  ISETP.NE.AND P0, PT, R0, RZ, PT ;  /* 0x000000ff0000720c */ /* 0x008fda0003f05270 */
[----:B------:R-:W-:Y:S05]  /*0560*/  @P0 BRA `(.L_x_9) ;  /* 0x0000000000900947 */ /* 0x000fea0003800000 */
[----:B------:R-:W-:Y:S01]  /*0570*/  ELECT P0, URZ, PT ;  /* 0x0000000000ff782f */ /* 0x000fe20003800000 */
[----:B------:R-:W-:-:S12]  /*0580*/  BSSY.RECONVERGENT B0, `(.L_x_9) ;  /* 0x0000022000007945 */ /* 0x000fd80003800200 */
[----:B------:R-:W-:Y:S05]  /*0590*/  @!P0 BRA `(.L_x_10) ;  /* 0x0000000000808947 */ /* 0x000fea0003800000 */
[----:B------:R-:W-:Y:S01]  /*05a0*/  UMOV UR8, 0x400 ;  /* 0x0000040000087882 */ /* 0x000fe20000000000 */
[----:B------:R-:W-:Y:S01]  /*05b0*/  UMOV UR7, 0x1 ;  /* 0x0000000100077882 */ /* 0x000fe20000000000 */
[----:B------:R-:W-:Y:S02]  /*05c0*/  ULEA UR8, UR37, UR8, 0x18 ;  /* 0x0000000825087291 */ /* 0x000fe4000f8ec0ff */
[----:B------:R-:W-:-:S04]  /*05d0*/  UIADD3 UR12, UPT, UPT, -UR7, 0x100000, URZ ;  /* 0x00100000070c7890 */ /* 0x000fc8000fffe1ff */
[----:B------:R-:W-:Y:S02]  /*05e0*/  USHF.L.U32 UR13, UR12, 0xb, URZ ;  /* 0x0000000b0c0d7899 */ /* 0x000fe400080006ff */
[----:B------:R-:W-:Y:S01]  /*05f0*/  USHF.L.U32 UR12, UR12, 0x1, URZ ;  /* 0x000000010c0c7899 */ /* 0x000fe200080006ff */
[----:B------:R-:W3:Y:S11]  /*0600*/  FENCE.VIEW.ASYNC.S ;  /* 0x00000000000073c6 */ /* 0x000ef60000000000 */
[----:B---3--:R3:W4:Y:S01]  /*0610*/  SYNCS.EXCH.64 URZ, [UR8], UR12 ;  /* 0x0000000c08ff75b2 */ /* 0x0087220008000100 */
[----:B------:R3:W1:Y:S01]  /*0620*/  SYNCS.EXCH.64 URZ, [UR8+0x60], UR12 ;  /* 0x0000600c08ff75b2 */ /* 0x0006620008000100 */
        /* <DEDUP_REMOVED lines=21> */
[----:B------:R3:W1:Y:S02]  /*0780*/  SYNCS.EXCH.64 URZ, [UR8+0xb8], UR12 ;  /* 0x0000b80c08ff75b2 */ /* 0x0006640008000100 */
[----:B---34-:R-:W-:Y:S01]  /*0790*/  NOP ;  /* 0x0000000000007918 */ /* 0x018fe20000000000 */
.L_x_10:
[----:B------:R-:W-:Y:S05]  /*07a0*/  BSYNC.RECONVERGENT B0 ;  /* 0x0000000000007941 */ /* 0x000fea0003800200 */
.L_x_9:
[----:B------:R-:W3:Y:S01]  /*07b0*/  SHFL.IDX PT, R0, R72, RZ, 0x1f ;  /* 0x00001fff48007589 */ /* 0x000ee200000e0000 */
[----:B------:R-:W-:Y:S01]  /*07c0*/  NOP ;  /* 0x0000000000007918 */ /* 0x000fe20000000000 */
[----:B---3--:R-:W-:-:S13]  /*07d0*/  ISETP.NE.AND P0, PT, R0, 0x1, PT ;  /* 0x000000010000780c */ /* 0x008fda0003f05270 */
[----:B------:R-:W-:Y:S05]  /*07e0*/  @P0 BRA `(.L_x_11) ;  /* 0x0000000000540947 */ /* 0x000fea0003800000 */
[----:B------:R-:W-:Y:S01]  /*07f0*/  UMOV UR9, 0x400 ;  /* 0x0000040000097882 */ /* 0x000fe20000000000 */
[----:B------:R-:W-:Y:S01]  /*0800*/  UMOV UR8, 0x20 ;  /* 0x0000002000087882 */ /* 0x000fe20000000000 */
[----:B------:R-:W-:Y:S01]  /*0810*/  UMOV UR7, 0x80 ;  /* 0x0000008000077882 */ /* 0x000fe20000000000 */
[----:B------:R-:W-:Y:S02]  /*0820*/  ULEA UR9, UR37, UR9, 0x18 ;  /* 0x0000000925097291 */ /* 0x000fe4000f8ec0ff */
[----:B------:R-:W-:-:S04]  /*0830*/  UIADD3 UR12, UPT, UPT, -UR8, 0x100000, URZ ;  /* 0x00100000080c7890 */ /* 0x000fc8000fffe1ff */
[----:B------:R-:W-:Y:S02]  /*0840*/  USHF.L.U32 UR13, UR12, 0xb, URZ ;  /* 0x0000000b0c0d7899 */ /* 0x000fe400080006ff */
[----:B------:R-:W-:Y:S02]  /*0850*/  USHF.L.U32 UR12, UR12, 0x1, URZ ;  /* 0x000000010c0c7899 */ /* 0x000fe400080006ff */
[----:B------:R-:W-:-:S04]  /*0860*/  UIADD3 UR14, UPT, UPT, -UR7, 0x100000, URZ ;  /* 0x00100000070e7890 */ /* 0x000fc8000fffe1ff */
[----:B------:R-:W-:Y:S02]  /*0870*/  USHF.L.U32 UR15, UR14, 0xb, URZ ;  /* 0x0000000b0e0f7899 */ /* 0x000fe400080006ff */
[----:B------:R-:W-:Y:S01]  /*0880*/  USHF.L.U32 UR14, UR14, 0x1, URZ ;  /* 0x000000010e0e7899 */ /* 0x000fe200080006ff */
[----:B------:R-:W-:Y:S01]  /*0890*/  ELECT P0, URZ, PT ;  /* 0x0000000000ff782f */ /* 0x000fe20003800000 */
[----:B------:R-:W3:Y:S02]  /*08a0*/  FENCE.VIEW.ASYNC.S ;  /* 0x00000000000073c6 */ /* 0x000ee40000000000 */
[----:B---3--:R3:W4:Y:S08]  /*08b0*/  SYNCS.EXCH.64 URZ, [UR9+0xc0], UR12 ;  /* 0x0000c00c09ff75b2 */ /* 0x0087300008000100 */
[----:B------:R3:W1:Y:S01]  /*08c0*/  SYNCS.EXCH.64 URZ, [UR9+0xe0], UR14 ;  /* 0x0000e00e09ff75b2 */ /* 0x0006620008000100 */
[----:B------:R3:W1:Y:S01]  /*08d0*/  SYNCS.EXCH.64 URZ, [UR9+0xc8], UR12 ;  /* 0x0000c80c09ff75b2 */ /* 0x0006620008000100 */
[----:B------:R3:W1:Y:S01]  /*08e0*/  SYNCS.EXCH.64 URZ, [UR9+0xe8], UR14 ;  /* 0x0000e80e09ff75b2 */ /* 0x0006620008000100 */
[----:B------:R3:W1:Y:S01]  /*08f0*/  SYNCS.EXCH.64 URZ, [UR9+0xd0], UR12 ;  /* 0x0000d00c09ff75b2 */ /* 0x0006620008000100 */
[----:B------:R3:W1:Y:S01]  /*0900*/  SYNCS.EXCH.64 URZ, [UR9+0xf0], UR14 ;  /* 0x0000f00e09ff75b2 */ /* 0x0006620008000100 */
[----:B------:R3:W1:Y:S01]  /*0910*/  SYNCS.EXCH.64 URZ, [UR9+0xd8], UR12 ;  /* 0x0000d80c09ff75b2 */ /* 0x0006620008000100 */
[----:B------:R3:W1:Y:S01]  /*0920*/  SYNCS.EXCH.64 URZ, [UR9+0xf8], UR14 ;  /* 0x0000f80e09ff75b2 */ /* 0x0006620008000100 */
[----:B------:R-:W-:Y:S01]  /*0930*/  NOP ;  /* 0x0000000000007918 */ /* 0x000fe20000000000 */
.L_x_11:
[----:B------:R-:W2:Y:S01]  /*0940*/  SHFL.IDX PT, R0, R72, RZ, 0x1f ;  /* 0x00001fff48007589 */ /* 0x000ea200000e0000 */
[----:B------:R-:W-:Y:S01]  /*0950*/  NOP ;  /* 0x0000000000007918 */ /* 0x000fe20000000000 */
[----:B--2---:R-:W-:-:S13]  /*0960*/  ISETP.NE.AND P0, PT, R0, 0x3, PT ;  /* 0x000000030000780c */ /* 0x004fda0003f05270 */
[----:B------:R-:W-:Y:S05]  /*0970*/  @P0 BRA `(.L_x_12) ;  /* 0x00000000002c0947 */ /* 0x000fea0003800000 */
[----:B------:R-:W-:Y:S01]  /*0980*/  UMOV UR8, 0x400 ;  /* 0x0000040000087882 */ /* 0x000fe20000000000 */
[----:B------:R-:W-:Y:S01]  /*0990*/  UMOV UR7, 0x20 ;  /* 0x0000002000077882 */ /* 0x000fe20000000000 */
[----:B------:R-:W-:Y:S02]  /*09a0*/  ULEA UR8, UR37, UR8, 0x18 ;  /* 0x0000000825087291 */ /* 0x000fe4000f8ec0ff */
[----:B---3--:R-:W-:-:S04]  /*09b0*/  UIADD3 UR12, UPT, UPT, -UR7, 0x100000, URZ ;  /* 0x00100000070c7890 */ /* 0x008fc8000fffe1ff */
[----:B------:R-:W-:Y:S02]  /*09c0*/  USHF.L.U32 UR13, UR12, 0xb, URZ ;  /* 0x0000000b0c0d7899 */ /* 0x000fe400080006ff */
[----:B------:R-:W-:Y:S01]  /*09d0*/  USHF.L.U32 UR12, UR12, 0x1, URZ ;  /* 0x000000010c0c7899 */ /* 0x000fe200080006ff */
[----:B------:R-:W-:Y:S01]  /*09e0*/  ELECT P0, URZ, PT ;  /* 0x0000000000ff782f */ /* 0x000fe20003800000 */
[----:B------:R-:W2:Y:S10]  /*09f0*/  FENCE.VIEW.ASYNC.S ;  /* 0x00000000000073c6 */ /* 0x000eb40000000000 */
[----:B--2---:R2:W3:Y:S01]  /*0a00*/  SYNCS.EXCH.64 URZ, [UR8+0x100], UR12 ;  /* 0x0001000c08ff75b2 */ /* 0x0044e20008000100 */
[----:B------:R2:W1:Y:S01]  /*0a10*/  SYNCS.EXCH.64 URZ, [UR8+0x108], UR12 ;  /* 0x0001080c08ff75b2 */ /* 0x0004620008000100 */
[----:B------:R-:W-:Y:S01]  /*0a20*/  NOP ;  /* 0x0000000000007918 */ /* 0x000fe20000000000 */
.L_x_12:
[----:B------:R-:W4:Y:S01]  /*0a30*/  SHFL.IDX PT, R0, R72, RZ, 0x1f ;  /* 0x00001fff48007589 */ /* 0x000f2200000e0000 */
[----:B------:R-:W-:Y:S01]  /*0a40*/  NOP ;  /* 0x0000000000007918 */ /* 0x000fe20000000000 */
[----:B----4-:R-:W-:-:S13]  /*0a50*/  ISETP.NE.AND P0, PT, R0, 0x4, PT ;  /* 0x000000040000780c */ /* 0x010fda0003f05270 */
[----:B------:R-:W-:Y:S05]  /*0a60*/  @P0 BRA `(.L_x_13) ;  /* 0x0000000000480947 */ /* 0x000fea0003800000 */
[----:B---3--:R-:W-:Y:S01]  /*0a70*/  UMOV UR9, 0x1e0 ;  /* 0x000001e000097882 */ /* 0x008fe20000000000 */
[----:B--2---:R-:W-:Y:S01]  /*0a80*/  UMOV UR8, 0x400 ;  /* 0x0000040000087882 */ /* 0x004fe20000000000 */
[----:B------:R-:W-:Y:S01]  /*0a90*/  USEL UR9, UR9, 0x1a0, UP5 ;  /* 0x000001a009097887 */ /* 0x000fe2000a800000 */
        /* <DEDUP_REMOVED lines=9> */
[----:B------:R-:W2:Y:S02]  /*0b30*/  FENCE.VIEW.ASYNC.S ;  /* 0x00000000000073c6 */ /* 0x000ea40000000000 */
[----:B--2---:R4:W2:Y:S08]  /*0b40*/  SYNCS.EXCH.64 URZ, [UR8+0x110], UR12 ;  /* 0x0001100c08ff75b2 */ /* 0x0048b00008000100 */
[----:B------:R4:W3:Y:S01]  /*0b50*/  SYNCS.EXCH.64 URZ, [UR8+0x120], UR14 ;  /* 0x0001200e08ff75b2 */ /* 0x0008e20008000100 */
[----:B------:R4:W1:Y:S01]  /*0b60*/  SYNCS.EXCH.64 URZ, [UR8+0x118], UR12 ;  /* 0x0001180c08ff75b2 */ /* 0x0008620008000100 */
[----:B------:R4:W1:Y:S02]  /*0b70*/  SYNCS.EXCH.64 URZ, [UR8+0x128], UR14 ;  /* 0x0001280e08ff75b2 */ /* 0x0008640008000100 */
[----:B----4-:R-:W-:Y:S01]  /*0b80*/  NOP ;  /* 0x0000000000007918 */ /* 0x010fe20000000000 */
.L_x_13:
[----:B------:R-:W4:Y:S01]  /*0b90*/  SHFL.IDX PT, R0, R72, RZ, 0x1f ;  /* 0x00001fff48007589 */ /* 0x000f2200000e0000 */
[----:B------:R-:W-:Y:S01]  /*0ba0*/  NOP ;  /* 0x0000000000007918 */ /* 0x000fe20000000000 */
[----:B----4-:R-:W-:-:S13]  /*0bb0*/  ISETP.NE.AND P0, PT, R0, 0x5, PT ;  /* 0x000000050000780c */ /* 0x010fda0003f05270 */
[----:B------:R-:W-:Y:S05]  /*0bc0*/  @P0 BRA `(.L_x_14) ;  /* 0x0000000000540947 */ /* 0x000fea0003800000 */
[----:B---3--:R-:W-:Y:S01]  /*0bd0*/  UMOV UR9, 0x400 ;  /* 0x0000040000097882 */ /* 0x008fe20000000000 */
[----:B--2---:R-:W-:Y:S01]  /*0be0*/  UMOV UR8, 0x1 ;  /* 0x0000000100087882 */ /* 0x004fe20000000000 */
        /* <DEDUP_REMOVED lines=13> */
[----:B------:R4:W1:Y:S01]  /*0cc0*/  SYNCS.EXCH.64 URZ, [UR9+0x158], UR14 ;  /* 0x0001580e09ff75b2 */ /* 0x0008620008000100 */
[----:B------:R4:W1:Y:S01]  /*0cd0*/  SYNCS.EXCH.64 URZ, [UR9+0x140], UR12 ;  /* 0x0001400c09ff75b2 */ /* 0x0008620008000100 */
[----:B------:R4:W1:Y:S01]  /*0ce0*/  SYNCS.EXCH.64 URZ, [UR9+0x160], UR14 ;  /* 0x0001600e09ff75b2 */ /* 0x0008620008000100 */
[----:B------:R4:W1:Y:S01]  /*0cf0*/  SYNCS.EXCH.64 URZ, [UR9+0x148], UR12 ;  /* 0x0001480c09ff75b2 */ /* 0x0008620008000100 */
[----:B------:R4:W1:Y:S02]  /*0d00*/  SYNCS.EXCH.64 URZ, [UR9+0x168], UR14 ;  /* 0x0001680e09ff75b2 */ /* 0x0008640008000100 */
[----:B----4-:R-:W-:Y:S01]  /*0d10*/  NOP ;  /* 0x0000000000007918 */ /* 0x010fe20000000000 */
.L_x_14:
[----:B------:R-:W4:Y:S01]  /*0d20*/  SHFL.IDX PT, R0, R72, RZ, 0x1f ;  /* 0x00001fff48007589 */ /* 0x000f2200000e0000 */
[----:B------:R-:W-:Y:S01]  /*0d30*/  ISETP.NE.OR P1, PT, RZ, UR10, !P1 ;  /* 0x0000000aff007c0c */ /* 0x000fe2000cf25670 */
[----:B------:R-:W-:Y:S01]  /*0d40*/  NOP ;  /* 0x0000000000007918 */ /* 0x000fe20000000000 */
[----:B----4-:R-:W-:-:S13]  /*0d50*/  ISETP.NE.AND P0, PT, R0, 0x3, PT ;  /* 0x000000030000780c */ /* 0x010fda0003f05270 */
[----:B------:R-:W-:Y:S05]  /*0d60*/  @P0 BRA `(.L_x_15) ;  /* 0x0000000000340947 */ /* 0x000fea0003800000 */
[----:B--2---:R-:W-:Y:S01]  /*0d70*/  UMOV UR8, 0x400 ;  /* 0x0000040000087882 */ /* 0x004fe20000000000 */
[----:B------:R-:W-:Y:S01]  /*0d80*/  UMOV UR7, 0x20 ;  /* 0x0000002000077882 */ /* 0x000fe20000000000 */
[----:B------:R-:W-:Y:S02]  /*0d90*/  ULEA UR8, UR37, UR8, 0x18 ;  /* 0x0000000825087291 */ /* 0x000fe4000f8ec0ff */
[----:B---3--:R-:W-:-:S04]  /*0da0*/  UIADD3 UR12, UPT, UPT, -UR7, 0x100000, URZ ;  /* 0x00100000070c7890 */ /* 0x008fc8000fffe1ff */
[----:B------:R-:W-:Y:S02]  /*0db0*/  USHF.L.U32 UR13, UR12, 0xb, URZ ;  /* 0x0000000b0c0d7899 */ /* 0x000fe400080006ff */
[----:B------:R-:W-:Y:S01]  /*0dc0*/  USHF.L.U32 UR12, UR12, 0x1, URZ ;  /* 0x000000010c0c7899 */ /* 0x000fe200080006ff */
[----:B------:R-:W-:Y:S01]  /*0dd0*/  ELECT P0, URZ, PT ;  /* 0x0000000000ff782f */ /* 0x000fe20003800000 */
[----:B------:R-:W2:Y:S10]  /*0de0*/  FENCE.VIEW.ASYNC.S ;  /* 0x00000000000073c6 */ /* 0x000eb40000000000 */
[----:B--2---:R4:W2:Y:S01]  /*0df0*/  SYNCS.EXCH.64 URZ, [UR8+0x170], UR12 ;  /* 0x0001700c08ff75b2 */ /* 0x0048a20008000100 */
[----:B------:R4:W3:Y:S01]  /*0e00*/  SYNCS.EXCH.64 URZ, [UR8+0x180], UR12 ;  /* 0x0001800c08ff75b2 */ /* 0x0008e20008000100 */
[----:B------:R4:W1:Y:S01]  /*0e10*/  SYNCS.EXCH.64 URZ, [UR8+0x178], UR12 ;  /* 0x0001780c08ff75b2 */ /* 0x0008620008000100 */
[----:B------:R4:W1:Y:S02]  /*0e20*/  SYNCS.EXCH.64 URZ, [UR8+0x188], UR12 ;  /* 0x0001880c08ff75b2 */ /* 0x0008640008000100 */
[----:B----4-:R-:W-:Y:S01]  /*0e30*/  NOP ;  /* 0x0000000000007918 */ /* 0x010fe20000000000 */
.L_x_15:
[----:B------:R-:W-:Y:S01]  /*0e40*/  VOTEU.ALL UP1, P1 ;  /* 0x0000000000ff7886 */ /* 0x000fe20000820000 */
[----:B--2---:R-:W2:Y:S01]  /*0e50*/  LDCU UR8, c[0x0][0x36c] ;  /* 0x00006d80ff0877ac */ /* 0x004ea20008000800 */
[----:B------:R-:W-:Y:S01]  /*0e60*/  NOP ;  /* 0x0000000000007918 */ /* 0x000fe20000000000 */
[----:B------:R-:W-:Y:S01]  /*0e70*/  LOP3.LUT R10, R81, 0x1f, RZ, 0xc0, !PT ;  /* 0x0000001f510a7812 */ /* 0x000fe200078ec0ff */
[----:B---3--:R-:W-:Y:S01]  /*0e80*/  UMOV UR12, 0x20 ;  /* 0x00000020000c7882 */ /* 0x008fe20000000000 */
[----:B------:R-:W-:Y:S01]  /*0e90*/  @!UP1 UMOV UR7, 0x400 ;  /* 0x0000040000079882 */ /* 0x000fe20000000000 */
[----:B------:R-:W-:-:S04]  /*0ea0*/  @!UP1 UIADD3 UR12, UPT, UPT, -UR12, 0x100000, URZ ;  /* 0x001000000c0c9890 */ /* 0x000fc8000fffe1ff */
[----:B------:R-:W-:Y:S02]  /*0eb0*/  @!UP1 USHF.L.U32 UR13, UR12, 0xb, URZ ;  /* 0x0000000b0c0d9899 */ /* 0x000fe400080006ff */
[----:B------:R-:W-:Y:S02]  /*0ec0*/  @!UP1 USHF.L.U32 UR12, UR12, 0x1, URZ ;  /* 0x000000010c0c9899 */ /* 0x000fe400080006ff */
[----:B------:R-:W-:Y:S01]  /*0ed0*/  @!UP1 ULEA UR7, UR37, UR7, 0x18 ;  /* 0x0000000725079291 */ /* 0x000fe2000f8ec0ff */
[----:B------:R-:W-:Y:S01]  /*0ee0*/  VOTEU.ALL UP1, P1 ;  /* 0x0000000000ff7886 */ /* 0x000fe20000820000 */
[----:B------:R-:W-:Y:S01]  /*0ef0*/  UISETP.NE.AND UP4, UPT, UR10, URZ, UPT ;  /* 0x000000ff0a00728c */ /* 0x000fe2000bf85270 */
[----:B------:R-:W3:Y:S09]  /*0f00*/  FENCE.VIEW.ASYNC.S ;  /* 0x00000000000073c6 */ /* 0x000ef20000000000 */
[----:B---3--:R3:W4:Y:S01]  /*0f10*/  @!UP1 SYNCS.EXCH.64 URZ, [UR7+0x190], UR12 ;  /* 0x0001900c07ff95b2 */ /* 0x0087220008000100 */
[----:B--2---:R-:W-:-:S09]  /*0f20*/  UISETP.EQ.U32.AND UP1, UPT, UR8, 0x1, UPT ;  /* 0x000000010800788c */ /* 0x004fd2000bf22070 */
[----:B------:R-:W-:Y:S05]  /*0f30*/  BRA.U !UP1, `(.L_x_16) ;  /* 0x0000000109087547 */ /* 0x000fea000b800000 */
[----:B-1--4-:R-:W-:Y:S01]  /*0f40*/  UCGABAR_ARV ;  /* 0x00000000000079c7 */ /* 0x012fe20008000000 */
[----:B------:R-:W-:Y:S05]  /*0f50*/  BRA `(.L_x_17) ;  /* 0x0000000000047947 */ /* 0x000fea0003800000 */
.L_x_16:
[----:B-1--4-:R-:W-:Y:S01]  /*0f60*/  NOP ;  /* 0x0000000000007918 */ /* 0x012fe20000000000 */
.L_x_17:
[----:B------:R-:W1:Y:S01]  /*0f70*/  S2R R11, SR_CTAID.X ;  /* 0x00000000000b7919 */ /* 0x000e620000002500 */
[----:B------:R-:W-:-:S05]  /*0f80*/  CS2R.32 R68, SR_CgaSize ;  /* 0x0000000000447805 */ /* 0x000fca0000008a00 */
[----:B------:R-:W-:-:S05]  /*0f90*/  IMAD R68, R68, -0xa0, RZ ;  /* 0xffffff6044447824 */ /* 0x000fca00078e02ff */
[----:B------:R-:W-:-:S14]  /*0fa0*/  R2UR UR8, R68 ;  /* 0x00000000440872ca */ /* 0x000fdc00000e0000 */
[----:B------:R-:W2:Y:S01]  /*0fb0*/  LDCU UR8, c[0x0][UR8+0x2b0] ;  /* 0x00005600080877ac */ /* 0x000ea20008000800 */
[----:B------:R-:W-:-:S05]  /*0fc0*/  CS2R.32 R0, SR_CgaSize ;  /* 0x0000000000007805 */ /* 0x000fca0000008a00 */
[----:B------:R-:W-:-:S06]  /*0fd0*/  IMAD R0, R0, -0xa0, RZ ;  /* 0xffffff6000007824 */ /* 0x000fcc00078e02ff */
[----:B------:R-:W4:Y:S01]  /*0fe0*/  LDC R0, c[0x0][R0+0x2a0] ;  /* 0x0000a80000007b82 */ /* 0x000f220000000800 */
[----:B------:R-:W-:Y:S01]  /*0ff0*/  PRMT R8, RZ, 0x7610, R8 ;  /* 0x00007610ff087816 */ /* 0x000fe20000000008 */
[----:B------:R-:W2:Y:S01]  /*1000*/  S2R R20, SR_CTAID.Y ;  /* 0x0000000000147919 */ /* 0x000ea20000002600 */
[----:B------:R-:W-:-:S05]  /*1010*/  CS2R.32 R68, SR_CgaSize ;  /* 0x0000000000447805 */ /* 0x000fca0000008a00 */
[----:B------:R-:W-:-:S05]  /*1020*/  IMAD R68, R68, -0xa0, RZ ;  /* 0xffffff6044447824 */ /* 0x000fca00078e02ff */
[----:B---3--:R-:W-:-:S14]  /*1030*/  R2UR UR7, R68 ;  /* 0x00000000440772ca */ /* 0x008fdc00000e0000 */
[----:B------:R-:W3:Y:S01]  /*1040*/  LDCU UR7, c[0x0][UR7+0x2b4] ;  /* 0x00005680070777ac */ /* 0x000ee20008000800 */
[----:B------:R-:W-:Y:S01]  /*1050*/  UISETP.NE.AND UP2, UPT, UR10, 0x2, UPT ;  /* 0x000000020a00788c */ /* 0x000fe2000bf45270 */
[----:B------:R-:W2:Y:S01]  /*1060*/  LDC R9, c[0x0][0xb24] ;  /* 0x0002c900ff097b82 */ /* 0x000ea20000000800 */
[----:B------:R-:W-:-:S05]  /*1070*/  CS2R.32 R66, SR_CgaSize ;  /* 0x0000000000427805 */ /* 0x000fca0000008a00 */
[----:B------:R-:W-:-:S06]  /*1080*/  IMAD R66, R66, -0xa0, RZ ;  /* 0xffffff6042427824 */ /* 0x000fcc00078e02ff */
[----:B------:R-:W4:Y:S08]  /*1090*/  LDC R66, c[0x0][R66+0x2a4] ;  /* 0x0000a90042427b82 */ /* 0x000f300000000800 */
[----:B------:R-:W4:Y:S01]  /*10a0*/  LDC R26, c[0x0][0xb24] ;  /* 0x0002c900ff1a7b82 */ /* 0x000f220000000800 */
[----:B-1----:R-:W-:Y:S01]  /*10b0*/  I2FP.F32.U32 R4, R11 ;  /* 0x0000000b00047245 */ /* 0x002fe20000201000 */
[----:B------:R-:W-:-:S06]  /*10c0*/  IMAD.MOV.U32 R21, RZ, RZ, R11 ;  /* 0x000000ffff157224 */ /* 0x000fcc00078e000b */
[----:B------:R-:W1:Y:S01]  /*10d0*/  S2UR UR36, SR_CTAID.Z ;  /* 0x00000000002479c3 */ /* 0x000e620000002700 */
[----:B--2---:R-:W-:Y:S02]  /*10e0*/  ISETP.GE.AND P0, PT, R9, 0x1, PT ;  /* 0x000000010900780c */ /* 0x004fe40003f06270 */
[----:B------:R-:W-:Y:S01]  /*10f0*/  I2FP.F32.U32 R2, R20 ;  /* 0x0000001400027245 */ /* 0x000fe20000201000 */
[----:B------:R-:W-:-:S04]  /*1100*/  FMUL R4, R4, UR8 ;  /* 0x0000000804047c20 */ /* 0x000fc80008400000 */
[----:B---3--:R-:W-:Y:S01]  /*1110*/  FMUL R2, R2, UR7 ;  /* 0x0000000702027c20 */ /* 0x008fe20008400000 */
[----:B------:R-:W2:Y:S01]  /*1120*/  F2I.U32.TRUNC.NTZ R68, R4 ;  /* 0x0000000400447305 */ /* 0x000ea2000020f000 */
[----:B------:R-:W3:Y:S07]  /*1130*/  LDCU UR7, c[0x0][0xb30] ;  /* 0x00016600ff0777ac */ /* 0x000eee0008000800 */
[----:B------:R-:W1:Y:S01]  /*1140*/  F2I.U32.TRUNC.NTZ R3, R2 ;  /* 0x0000000200037305 */ /* 0x000e62000020f000 */
[----:B--2---:R-:W-:-:S04]  /*1150*/  IMAD.MOV R68, RZ, RZ, -R68 ;  /* 0x000000ffff447224 */ /* 0x004fc800078e0a44 */
[----:B----4-:R-:W-:Y:S01]  /*1160*/  IMAD R68, R0, R68, R11 ;  /* 0x0000004400447224 */ /* 0x010fe200078e020b */
[----:B------:R-:W-:Y:S01]  /*1170*/  PRMT R0, RZ, 0x7610, R0 ;  /* 0x00007610ff007816 */ /* 0x000fe20000000000 */
[----:B---3--:R-:W-:Y:S01]  /*1180*/  UISETP.NE.AND UP3, UPT, UR7, 0x1, UPT ;  /* 0x000000010700788c */ /* 0x008fe2000bf65270 */
[----:B-1----:R-:W-:-:S05]  /*1190*/  IADD3 R3, PT, PT, -R3, RZ, RZ ;  /* 0x000000ff03037210 */ /* 0x002fca0007ffe1ff */
[----:B------:R-:W-:Y:S01]  /*11a0*/  IMAD R66, R66, R3, R20 ;  /* 0x0000000342427224 */ /* 0x000fe200078e0214 */
[----:B------:R-:W-:Y:S06]  /*11b0*/  BRA.U UP4, `(.L_x_18) ;  /* 0x0000000104247547 */ /* 0x000fec000b800000 */
[----:B------:R-:W-:Y:S01]  /*11c0*/  ISETP.NE.AND P1, PT, R66, RZ, PT ;  /* 0x000000ff4200720c */ /* 0x000fe20003f25270 */
[----:B------:R-:W-:Y:S01]  /*11d0*/  IMAD.MOV.U32 R0, RZ, RZ, 0x3 ;  /* 0x00000003ff007424 */ /* 0x000fe200078e00ff */
[C---:B------:R-:W-:Y:S02]  /*11e0*/  LOP3.LUT R3, R68.reuse, 0xfffffffe, RZ, 0xc0, !PT ;  /* 0xfffffffe44037812 */ /* 0x040fe400078ec0ff */
[----:B------:R-:W-:Y:S02]  /*11f0*/  ISETP.LT.U32.OR P1, PT, R68, 0x2, !P1 ;  /* 0x000000024400780c */ /* 0x000fe40004f21470 */
[----:B------:R-:W-:Y:S02]  /*1200*/  SHF.L.U32 R0, R0, R3, RZ ;  /* 0x0000000300007219 */ /* 0x000fe400000006ff */
[----:B------:R-:W-:Y:S02]  /*1210*/  SEL R5, RZ, 0x1, !P1 ;  /* 0x00000001ff057807 */ /* 0x000fe40004800000 */
[----:B------:R-:W-:-:S05]  /*1220*/  SEL R2, RZ, 0x2, !P1 ;  /* 0x00000002ff027807 */ /* 0x000fca0004800000 */
[----:B------:R-:W-:-:S05]  /*1230*/  IMAD.IADD R2, R5, 0x1, R2 ;  /* 0x0000000105027824 */ /* 0x000fca00078e0202 */
[----:B------:R-:W-:Y:S02]  /*1240*/  PRMT R8, R2, 0x7610, R8 ;  /* 0x0000761002087816 */ /* 0x000fe40000000008 */
.L_x_18:
[----:B------:R-:W-:Y:S05]  /*1250*/  @!P0 BRA `(.L_x_19) ;  /* 0x0000000000b88947 */ /* 0x000fea0003800000 */
[----:B------:R-:W1:Y:S01]  /*1260*/  LDC.64 R4, c[0x0][0xb18] ;  /* 0x0002c600ff047b82 */ /* 0x000e620000000a00 */
[----:B------:R-:W-:-:S07]  /*1270*/  ISETP.NE.AND P0, PT, R9, 0x1, PT ;  /* 0x000000010900780c */ /* 0x000fce0003f05270 */
[----:B------:R-:W2:Y:S08]  /*1280*/  LDC R14, c[0x0][0xb0c] ;  /* 0x0002c300ff0e7b82 */ /* 0x000eb00000000800 */
[----:B------:R-:W3:Y:S08]  /*1290*/  LDC R13, c[0x0][0x370] ;  /* 0x0000dc00ff0d7b82 */ /* 0x000ef00000000800 */
[----:B------:R-:W4:Y:S01]  /*12a0*/  LDC R16, c[0x0][0x374] ;  /* 0x0000dd00ff107b82 */ /* 0x000f220000000800 */
[----:B-1----:R-:W-:-:S07]  /*12b0*/  ISETP.NE.AND P1, PT, R4, 0x1, PT ;  /* 0x000000010400780c */ /* 0x002fce0003f25270 */
[----:B------:R-:W3:Y:S01]  /*12c0*/  LDC.64 R6, c[0x0][0xb10] ;  /* 0x0002c400ff067b82 */ /* 0x000ee20000000a00 */
[----:B--2---:R-:W-:-:S07]  /*12d0*/  ISETP.NE.AND P2, PT, R14, 0x1, PT ;  /* 0x000000010e00780c */ /* 0x004fce0003f45270 */
[----:B------:R-:W1:Y:S08]  /*12e0*/  LDC R12, c[0x0][0xb20] ;  /* 0x0002c800ff0c7b82 */ /* 0x000e700000000800 */
[----:B------:R-:W2:Y:S01]  /*12f0*/  LDC.64 R2, c[0x0][0xb28] ;  /* 0x0002ca00ff027b82 */ /* 0x000ea20000000a00 */
[----:B----4-:R-:W-:-:S04]  /*1300*/  IMAD.HI.U32 R15, R16, R5, RZ ;  /* 0x00000005100f7227 */ /* 0x010fc800078e00ff */
[----:B------:R-:W-:-:S04]  /*1310*/  IMAD.HI.U32 R5, R20, R5, RZ ;  /* 0x0000000514057227 */ /* 0x000fc800078e00ff */
[----:B---3--:R-:W-:-:S04]  /*1320*/  IMAD.HI.U32 R18, R13, R6, RZ ;  /* 0x000000060d127227 */ /* 0x008fc800078e00ff */
[C---:B------:R-:W-:Y:S01]  /*1330*/  IMAD.HI.U32 R22, R11.reuse, R6, RZ ;  /* 0x000000060b167227 */ /* 0x040fe200078e00ff */
[-C--:B------:R-:W-:Y:S02]  /*1340*/  @P2 SHF.R.U32.HI R13, RZ, R7.reuse, R18 ;  /* 0x00000007ff0d2219 */ /* 0x080fe40000011612 */
[-C--:B-1----:R-:W-:Y:S02]  /*1350*/  @P1 SHF.R.U32.HI R16, RZ, R12.reuse, R15 ;  /* 0x0000000cff101219 */ /* 0x082fe4000001160f */
[----:B------:R-:W-:Y:S02]  /*1360*/  SHF.R.U32.HI R5, RZ, R12, R5 ;  /* 0x0000000cff057219 */ /* 0x000fe40000011605 */
[----:B------:R-:W-:Y:S02]  /*1370*/  SHF.R.U32.HI R22, RZ, R7, R22 ;  /* 0x00000007ff167219 */ /* 0x000fe40000011616 */
[----:B------:R-:W-:Y:S01]  /*1380*/  SEL R5, R20, R5, !P1 ;  /* 0x0000000514057207 */ /* 0x000fe20004800000 */
[----:B--2---:R-:W-:Y:S01]  /*1390*/  IMAD.HI.U32 R18, R16, R2, RZ ;  /* 0x0000000210127227 */ /* 0x004fe200078e00ff */
[----:B------:R-:W-:-:S02]  /*13a0*/  SEL R21, R11, R22, !P2 ;  /* 0x000000160b157207 */ /* 0x000fc40005000000 */
[----:B------:R-:W-:Y:S01]  /*13b0*/  IADD3 R7, PT, PT, -R5, RZ, RZ ;  /* 0x000000ff05077210 */ /* 0x000fe20007ffe1ff */
[----:B------:R-:W-:Y:S01]  /*13c0*/  IMAD.HI.U32 R6, R13, R2, RZ ;  /* 0x000000020d067227 */ /* 0x000fe200078e00ff */
[----:B------:R-:W-:-:S03]  /*13d0*/  @P0 SHF.R.U32.HI R16, RZ, R3, R18 ;  /* 0x00000003ff100219 */ /* 0x000fc60000011612 */
[----:B------:R-:W-:Y:S01]  /*13e0*/  IMAD R7, R4, R7, R20 ;  /* 0x0000000704077224 */ /* 0x000fe200078e0214 */
[----:B------:R-:W-:Y:S01]  /*13f0*/  @P0 SHF.R.U32.HI R13, RZ, R3, R6 ;  /* 0x00000003ff0d0219 */ /* 0x000fe20000011606 */
[----:B------:R-:W-:-:S04]  /*1400*/  IMAD R16, R16, R9, RZ ;  /* 0x0000000910107224 */ /* 0x000fc800078e02ff */
[----:B------:R-:W-:Y:S01]  /*1410*/  IMAD R6, R13, R9, RZ ;  /* 0x000000090d067224 */ /* 0x000fe200078e02ff */
[----:B------:R-:W-:-:S04]  /*1420*/  ISETP.GE.AND P1, PT, R5, R16, PT ;  /* 0x000000100500720c */ /* 0x000fc80003f26270 */
[----:B------:R-:W-:Y:S01]  /*1430*/  ISETP.GE.OR P1, PT, R21, R6, P1 ;  /* 0x000000061500720c */ /* 0x000fe20000f26670 */
[----:B------:R-:W-:-:S05]  /*1440*/  IMAD.HI.U32 R6, R5, R2, RZ ;  /* 0x0000000205067227 */ /* 0x000fca00078e00ff */
[----:B------:R-:W-:-:S04]  /*1450*/  SHF.R.U32.HI R6, RZ, R3, R6 ;  /* 0x00000003ff067219 */ /* 0x000fc80000011606 */
[----:B------:R-:W-:-:S03]  /*1460*/  SEL R6, R5, R6, !P0 ;  /* 0x0000000605067207 */ /* 0x000fc60004000000 */
[----:B------:R-:W-:Y:S01]  /*1470*/  @!P1 IMAD.HI.U32 R12, R21, R2, RZ ;  /* 0x00000002150c9227 */ /* 0x000fe200078e00ff */
[----:B------:R-:W-:-:S04]  /*1480*/  IADD3 R2, PT, PT, -R6, RZ, RZ ;  /* 0x000000ff06027210 */ /* 0x000fc80007ffe1ff */
[----:B------:R-:W-:Y:S01]  /*1490*/  @!P1 SHF.R.U32.HI R12, RZ, R3, R12 ;  /* 0x00000003ff0c9219 */ /* 0x000fe2000001160c */
[----:B------:R-:W-:-:S03]  /*14a0*/  IMAD R2, R9, R2, R5 ;  /* 0x0000000209027224 */ /* 0x000fc600078e0205 */
[----:B------:R-:W-:-:S05]  /*14b0*/  @!P1 SEL R3, R21, R12, !P0 ;  /* 0x0000000c15039207 */ /* 0x000fca0004000000 */
[--C-:B------:R-:W-:Y:S02]  /*14c0*/  @!P1 IMAD.IADD R6, R6, 0x1, -R3.reuse ;  /* 0x0000000106069824 */ /* 0x100fe400078e0a03 */
[----:B------:R-:W-:Y:S01]  /*14d0*/  @!P1 IMAD R3, R2, R13, R3 ;  /* 0x0000000d02039224 */ /* 0x000fe200078e0203 */
[----:B------:R-:W-:Y:S01]  /*14e0*/  IADD3 R2, PT, PT, -R21, RZ, RZ ;  /* 0x000000ff15027210 */ /* 0x000fe20007ffe1ff */
[----:B------:R-:W-:Y:S02]  /*14f0*/  @!P1 IMAD R5, R6, R9, R21 ;  /* 0x0000000906059224 */ /* 0x000fe400078e0215 */
[----:B------:R-:W-:Y:S02]  /*1500*/  @!P1 IMAD.MOV.U32 R21, RZ, RZ, R3 ;  /* 0x000000ffff159224 */ /* 0x000fe400078e0003 */
[----:B------:R-:W-:Y:S02]  /*1510*/  IMAD R2, R14, R2, R11 ;  /* 0x000000020e027224 */ /* 0x000fe400078e020b */
[----:B------:R-:W-:-:S02]  /*1520*/  IMAD R20, R5, R4, R7 ;  /* 0x0000000405147224 */ /* 0x000fc400078e0207 */
[----:B------:R-:W-:Y:S02]  /*1530*/  IMAD R21, R21, R14, R2 ;  /* 0x0000000e15157224 */ /* 0x000fe400078e0202 */
.L_x_19:
[----:B------:R-:W-:Y:S05]  /*1540*/  BRA.U UP3, `(.L_x_20) ;  /* 0x0000000103407547 */ /* 0x000fea000b800000 */
[----:B------:R-:W1:Y:S08]  /*1550*/  LDC.64 R4, c[0x0][0xb10] ;  /* 0x0002c400ff047b82 */ /* 0x000e700000000a00 */
[----:B------:R-:W2:Y:S08]  /*1560*/  LDC.64 R2, c[0x0][0xb18] ;  /* 0x0002c600ff027b82 */ /* 0x000eb00000000a00 */
[----:B------:R-:W3:Y:S08]  /*1570*/  LDC R6, c[0x0][0xb20] ;  /* 0x0002c800ff067b82 */ /* 0x000ef00000000800 */
[----:B------:R-:W4:Y:S01]  /*1580*/  LDC R12, c[0x0][0xb0c] ;  /* 0x0002c300ff0c7b82 */ /* 0x000f220000000800 */
[----:B-1----:R-:W-:-:S05]  /*1590*/  IMAD.HI.U32 R4, R21, R4, RZ ;  /* 0x0000000415047227 */ /* 0x002fca00078e00ff */
[----:B------:R-:W-:Y:S01]  /*15a0*/  SHF.R.U32.HI R4, RZ, R5, R4 ;  /* 0x00000005ff047219 */ /* 0x000fe20000011604 */
[----:B--2---:R-:W-:Y:S01]  /*15b0*/  IMAD.HI.U32 R3, R20, R3, RZ ;  /* 0x0000000314037227 */ /* 0x004fe200078e00ff */
[----:B------:R-:W-:-:S04]  /*15c0*/  ISETP.NE.AND P0, PT, R2, 0x1, PT ;  /* 0x000000010200780c */ /* 0x000fc80003f05270 */
[----:B---3--:R-:W-:-:S04]  /*15d0*/  SHF.R.U32.HI R3, RZ, R6, R3 ;  /* 0x00000006ff037219 */ /* 0x008fc80000011603 */
[----:B------:R-:W-:Y:S02]  /*15e0*/  SEL R3, R20, R3, !P0 ;  /* 0x0000000314037207 */ /* 0x000fe40004000000 */
[----:B----4-:R-:W-:-:S04]  /*15f0*/  ISETP.NE.AND P1, PT, R12, 0x1, PT ;  /* 0x000000010c00780c */ /* 0x010fc80003f25270 */
[----:B------:R-:W-:-:S05]  /*1600*/  SEL R6, R21, R4, !P1 ;  /* 0x0000000415067207 */ /* 0x000fca0004800000 */
[----:B------:R-:W-:Y:S02]  /*1610*/  IMAD.IADD R4, R3, 0x1, -R6 ;  /* 0x0000000103047824 */ /* 0x000fe400078e0a06 */
[----:B------:R-:W-:Y:S02]  /*1620*/  IMAD.IADD R3, R6, 0x1, -R3 ;  /* 0x0000000106037824 */ /* 0x000fe400078e0a03 */
[----:B------:R-:W-:Y:S02]  /*1630*/  IMAD R21, R4, R12, R21 ;  /* 0x0000000c04157224 */ /* 0x000fe400078e0215 */
[----:B------:R-:W-:Y:S02]  /*1640*/  IMAD R20, R3, R2, R20 ;  /* 0x0000000203147224 */ /* 0x000fe400078e0214 */
.L_x_20:
[----:B------:R-:W-:Y:S05]  /*1650*/  BRA.U !UP1, `(.L_x_21) ;  /* 0x00000001090c7547 */ /* 0x000fea000b800000 */
[----:B------:R-:W-:Y:S01]  /*1660*/  UCGABAR_WAIT ;  /* 0x0000000000007dc7 */ /* 0x000fe20008000000 */
[----:B------:R-:W-:Y:S01]  /*1670*/  CCTL.IVALL ;  /* 0x00000000ff00798f */ /* 0x000fe20002000000 */
[----:B------:R-:W-:Y:S05]  /*1680*/  BRA `(.L_x_22) ;  /* 0x0000000000047947 */ /* 0x000fea0003800000 */
.L_x_21:
[----:B------:R-:W-:Y:S06]  /*1690*/  BAR.SYNC.DEFER_BLOCKING 0x0 ;  /* 0x0000000000007b1d */ /* 0x000fec0000010000 */
.L_x_22:
[----:B------:R-:W-:Y:S05]  /*16a0*/  BRA.U UP2, `(.L_x_23) ;  /* 0x0000001502c87547 */ /* 0x000fea000b800000 */
[----:B------:R-:W1:Y:S01]  /*16b0*/  LDCU UR4, c[0x0][0x38c] ;  /* 0x00007180ff0477ac */ /* 0x000e620008000800 */
[----:B------:R-:W2:Y:S01]  /*16c0*/  LDC R9, c[0x0][0x370] ;  /* 0x0000dc00ff097b82 */ /* 0x000ea20000000800 */
[----:B------:R-:W-:Y:S01]  /*16d0*/  IMAD.SHL.U32 R16, R11, 0x40, RZ ;  /* 0x000000400b107824 */ /* 0x000fe200078e00ff */
[----:B------:R-:W-:Y:S01]  /*16e0*/  PLOP3.LUT P1, PT, PT, PT, UP5, 0x80, 0x8 ;  /* 0x000000000008781c */ /* 0x000fe20003f2f058 */
[----:B------:R-:W-:Y:S01]  /*16f0*/  HFMA2 R12, -RZ, RZ, 0, 0 ;  /* 0x00000000ff0c7431 */ /* 0x000fe200000001ff */
[----:B------:R-:W-:Y:S01]  /*1700*/  UISETP.NE.AND UP1, UPT, UR10, URZ, UPT ;  /* 0x000000ff0a00728c */ /* 0x000fe2000bf25270 */
[----:B------:R-:W-:Y:S01]  /*1710*/  ISETP.NE.AND P4, PT, R10, RZ, P5 ;  /* 0x000000ff0a00720c */ /* 0x000fe20002f85270 */
[----:B------:R-:W-:Y:S01]  /*1720*/  IMAD.MOV.U32 R15, RZ, RZ, 0x1 ;  /* 0x00000001ff0f7424 */ /* 0x000fe200078e00ff */
[----:B------:R-:W-:Y:S01]  /*1730*/  PLOP3.LUT P1, PT, P1, PT, PT, 0x8, 0x80 ;  /* 0x000000000080781c */ /* 0x000fe20000f2e170 */
[----:B------:R-:W3:Y:S01]  /*1740*/  LDC R0, c[0x0][0x374] ;  /* 0x0000dd00ff007b82 */ /* 0x000ee20000000800 */
[----:B------:R-:W-:Y:S01]  /*1750*/  IMAD.MOV.U32 R14, RZ, RZ, RZ ;  /* 0x000000ffff0e7224 */ /* 0x000fe200078e00ff */
[----:B------:R-:W-:Y:S01]  /*1760*/  MOV R8, 0x1 ;  /* 0x0000000100087802 */ /* 0x000fe20000000f00 */
[----:B------:R-:W-:Y:S01]  /*1770*/  IMAD.MOV.U32 R10, RZ, RZ, RZ ;  /* 0x000000ffff0a7224 */ /* 0x000fe200078e00ff */
[----:B------:R-:W-:Y:S01]  /*1780*/  LOP3.LUT R16, R16, 0x40, RZ, 0xc0, !PT ;  /* 0x0000004010107812 */ /* 0x000fe200078ec0ff */
[----:B------:R-:W4:Y:S01]  /*1790*/  LDCU.64 UR14, c[0x0][0x348] ;  /* 0x00006900ff0e77ac */ /* 0x000f220008000a00 */
[----:B-1----:R-:W-:-:S02]  /*17a0*/  UIADD3 UR5, UPT, UPT, UR4, 0x1f, URZ ;  /* 0x0000001f04057890 */ /* 0x002fc4000fffe0ff */
[----:B------:R-:W-:Y:S02]  /*17b0*/  USEL UR22, UR6, 0x2, UP1 ;  /* 0x0000000206167887 */ /* 0x000fe40008800000 */
[----:B------:R-:W-:Y:S01]  /*17c0*/  USHF.R.S32.HI UR7, URZ, 0x1f, UR5 ;  /* 0x0000001fff077899 */ /* 0x000fe20008011405 */
[----:B------:R-:W-:-:S03]  /*17d0*/  UMOV UR23, URZ ;  /* 0x000000ff00177c82 */ /* 0x000fc60008000000 */
[----:B------:R-:W-:Y:S02]  /*17e0*/  ULEA.HI UR7, UR7, UR5, URZ, 0x5 ;  /* 0x0000000507077291 */ /* 0x000fe4000f8f28ff */
[----:B------:R-:W-:Y:S02]  /*17f0*/  UIADD3 UR5, UPT, UPT, UR4, -0x1, URZ ;  /* 0xffffffff04057890 */ /* 0x000fe4000fffe0ff */
[----:B------:R-:W-:Y:S02]  /*1800*/  USHF.R.S32.HI UR7, URZ, 0x5, UR7 ;  /* 0x00000005ff077899 */ /* 0x000fe40008011407 */
[----:B------:R-:W-:Y:S02]  /*1810*/  UISETP.GE.U32.AND UP2, UPT, UR5, -0x3f, UPT ;  /* 0xffffffc10500788c */ /* 0x000fe4000bf46070 */
[----:B------:R-:W-:Y:S02]  /*1820*/  UISETP.LT.U32.AND UP0, UPT, UR7, 0xc, UPT ;  /* 0x0000000c0700788c */ /* 0x000fe4000bf01070 */
[----:B------:R-:W-:-:S02]  /*1830*/  UIADD3 UR4, UPT, UPT, UR4, 0x3e, URZ ;  /* 0x0000003e04047890 */ /* 0x000fc4000fffe0ff */
[----:B------:R-:W-:-:S04]  /*1840*/  USEL UR5, UR7, 0xc, UP0 ;  /* 0x0000000c07057887 */ /* 0x000fc80008000000 */
[----:B------:R-:W-:Y:S02]  /*1850*/  UIADD3 UR21, UPT, UPT, UR5, -0x1, URZ ;  /* 0xffffffff05157890 */ /* 0x000fe4000fffe0ff */
[----:B------:R-:W-:Y:S02]  /*1860*/  @UP2 UIADD3 UR21, UPT, UPT, UR5, URZ, URZ ;  /* 0x000000ff05152290 */ /* 0x000fe4000fffe0ff */
[----:B------:R-:W-:Y:S02]  /*1870*/  UIADD3 UR24, UPT, UPT, UR7, -UR5, URZ ;  /* 0x8000000507187290 */ /* 0x000fe4000fffe0ff */
[----:B------:R-:W-:Y:S02]  /*1880*/  UIADD3 UR13, UPT, UPT, UR21, 0x1, URZ ;  /* 0x00000001150d7890 */ /* 0x000fe4000fffe0ff */
[----:B--2-4-:R-:W-:-:S12]  /*1890*/  UIADD3 UR21, UPT, UPT, -UR21, URZ, URZ ;  /* 0x000000ff15157290 */ /* 0x014fd8000fffe1ff */
.L_x_43:
[----:B------:R-:W-:Y:S01]  /*18a0*/  UISETP.NE.AND UP0, UPT, UR37, URZ, UPT ;  /* 0x000000ff2500728c */ /* 0x000fe2000bf05270 */
[----:B------:R-:W1:Y:S08]  /*18b0*/  S2UR UR37, SR_CgaCtaId ;  /* 0x00000000002579c3 */ /* 0x000e700000008800 */
[----:B------:R-:W-:Y:S05]  /*18c0*/  BRA.U UP0, `(.L_x_24) ;  /* 0x0000000100347547 */ /* 0x000fea000b800000 */
[----:B------:R-:W2:Y:S01]  /*18d0*/  S2R R2, SR_CgaCtaId ;  /* 0x0000000000027919 */ /* 0x000ea20000008800 */
[----:B------:R-:W-:-:S04]  /*18e0*/  MOV R3, 0x400 ;  /* 0x0000040000037802 */ /* 0x000fc80000000f00 */
[----:B--2---:R-:W-:Y:S02]  /*18f0*/  LEA R3, R2, R3, 0x18 ;  /* 0x0000000302037211 */ /* 0x004fe400078ec0ff */
[----:B------:R-:W-:-:S03]  /*1900*/  SHF.L.U32 R2, R8, 0x1f, RZ ;  /* 0x0000001f08027819 */ /* 0x000fc600000006ff */
[----:B------:R-:W-:-:S04]  /*1910*/  IMAD R3, R10, 0x8, R3 ;  /* 0x000000080a037824 */ /* 0x000fc800078e0203 */
[----:B------:R-:W2:Y:S02]  /*1920*/  SYNCS.PHASECHK.TRANS64.TRYWAIT P0, [R3+URZ+0x180], R2 ;  /* 0x00018002030075a7 */ /* 0x000ea400080011ff */
[----:B--2---:R-:W-:Y:S05]  /*1930*/  @!P0 BRA `(.L_x_25) ;  /* 0x0000007400f88947 */ /* 0x004fea0003800000 */
.L_x_158:
[----:B------:R-:W-:Y:S01]  /*1940*/  VIADD R10, R10, 0x1 ;  /* 0x000000010a0a7836 */ /* 0x000fe20000000000 */
[----:B------:R2:W-:Y:S04]  /*1950*/  SYNCS.ARRIVE.TRANS64.A1T0 RZ, [R3+URZ+0x170], RZ ;  /* 0x000170ff03ff79a7 */ /* 0x0005e800081000ff */
[----:B------:R-:W-:-:S04]  /*1960*/  ISETP.NE.AND P0, PT, R10, 0x2, PT ;  /* 0x000000020a00780c */ /* 0x000fc80003f05270 */
[----:B------:R-:W-:Y:S02]  /*1970*/  SEL R10, R10, RZ, P0 ;  /* 0x000000ff0a0a7207 */ /* 0x000fe40000000000 */
[----:B--2---:R-:W-:-:S04]  /*1980*/  SEL R3, RZ, 0x1, P0 ;  /* 0x00000001ff037807 */ /* 0x004fc80000000000 */
[----:B------:R-:W-:-:S07]  /*1990*/  LOP3.LUT R8, R8, R3, RZ, 0x3c, !PT ;  /* 0x0000000308087212 */ /* 0x000fce00078e3cff */
.L_x_24:
[----:B------:R-:W-:Y:S01]  /*19a0*/  UMOV UR6, 0x400 ;  /* 0x0000040000067882 */ /* 0x000fe20000000000 */
[----:B------:R-:W-:Y:S01]  /*19b0*/  LEA.HI R3, R21, R21, RZ, 0x1 ;  /* 0x0000001515037211 */ /* 0x000fe200078f08ff */
[----:B-1----:R-:W-:Y:S01]  /*19c0*/  ULEA UR6, UR37, UR6, 0x18 ;  /* 0x0000000625067291 */ /* 0x002fe2000f8ec0ff */
[----:B------:R-:W-:Y:S01]  /*19d0*/  SHF.L.U32 R2, R15, 0x1f, RZ ;  /* 0x0000001f0f027819 */ /* 0x000fe200000006ff */
[----:B------:R-:W-:Y:S01]  /*19e0*/  UISETP.GE.U32.AND UP0, UPT, UR4, 0x3f, UPT ;  /* 0x0000003f0400788c */ /* 0x000fe2000bf06070 */
[C---:B------:R-:W-:Y:S01]  /*19f0*/  R2UR UR9, R16.reuse ;  /* 0x00000000100972ca */ /* 0x040fe200000e0000 */
[----:B------:R-:W-:Y:S01]  /*1a00*/  ULEA UR8, UR23, UR6, 0x3 ;  /* 0x0000000617087291 */ /* 0x000fe2000f8e18ff */
[----:B------:R-:W-:Y:S01]  /*1a10*/  IMAD.SHL.U32 R3, R3, 0x40, RZ ;  /* 0x0000004003037824 */ /* 0x000fe200078e00ff */
[----:B------:R-:W-:Y:S01]  /*1a20*/  R2UR UR11, R16 ;  /* 0x00000000100b72ca */ /* 0x000fe200000e0000 */
[----:B------:R-:W-:-:S03]  /*1a30*/  UMOV UR25, URZ ;  /* 0x000000ff00197c82 */ /* 0x000fc60008000000 */
[----:B------:R-:W-:-:S03]  /*1a40*/  R2UR UR35, R3 ;  /* 0x00000000032372ca */ /* 0x000fc600000e0000 */
[----:B------:R1:W2:Y:S01]  /*1a50*/  SYNCS.PHASECHK.TRANS64.TRYWAIT P0, [UR8+0x60], R2 ;  /* 0x00006002ff0075a7 */ /* 0x0002a20008001108 */
[----:B------:R-:W-:-:S09]  /*1a60*/  R2UR UR8, R20 ;  /* 0x00000000140872ca */ /* 0x000fd200000e0000 */
[----:B------:R-:W-:-:S04]  /*1a70*/  ULOP3.LUT UR35, UR9, 0xffffff80, UR35, 0xf8, !UPT ;  /* 0xffffff8009237892 */ /* 0x000fc8000f8ef823 */
[----:B------:R-:W-:Y:S01]  /*1a80*/  ULEA UR11, UR8, UR11, 0x7 ;  /* 0x0000000b080b7291 */ /* 0x000fe2000f8e38ff */
[----:B------:R-:W-:Y:S11]  /*1a90*/  BRA.U !UP0, `(.L_x_26) ;  /* 0x0000000108bc7547 */ /* 0x000ff6000b800000 */
[----:B------:R-:W-:Y:S01]  /*1aa0*/  UMOV UR16, UR21 ;  /* 0x0000001500107c82 */ /* 0x000fe20008000000 */
[----:B------:R-:W-:Y:S01]  /*1ab0*/  UMOV UR17, UR23 ;  /* 0x0000001700117c82 */ /* 0x000fe20008000000 */
[----:B------:R-:W-:-:S05]  /*1ac0*/  UMOV UR34, URZ ;  /* 0x000000ff00227c82 */ /* 0x000fca0008000000 */
.L_x_32:
[----:B------:R-:W-:Y:S01]  /*1ad0*/  ULEA UR33, UR17, UR6, 0x3 ;  /* 0x0000000611217291 */ /* 0x000fe2000f8e18ff */
[----:B------:R-:W-:Y:S01]  /*1ae0*/  @P5 MOV R3, 0x8000 ;  /* 0x0000800000035802 */ /* 0x000fe20000000f00 */
[----:B-12-4-:R-:W-:Y:S10]  /*1af0*/  @P0 BRA `(.L_x_27) ;  /* 0x00000000000c0947 */ /* 0x016ff40003800000 */
[----:B------:R-:W-:-:S04]  /*1b00*/  SHF.L.U32 R5, R15, 0x1f, RZ ;  /* 0x0000001f0f057819 */ /* 0x000fc800000006ff */
[----:B------:R-:W2:Y:S02]  /*1b10*/  SYNCS.PHASECHK.TRANS64.TRYWAIT P0, [UR33+0x60], R5 ;  /* 0x00006005ff0075a7 */ /* 0x000ea40008001121 */
[----:B--2---:R-:W-:Y:S05]  /*1b20*/  @!P0 BRA `(.L_x_28) ;  /* 0x0000007400908947 */ /* 0x004fea0003800000 */
.L_x_27:
[----:B------:R2:W-:Y:S01]  /*1b30*/  @P5 SYNCS.ARRIVE.TRANS64 RZ, [UR33], R3 ;  /* 0x00000003ffff59a7 */ /* 0x0005e20008000021 */
[----:B------:R-:W-:Y:S02]  /*1b40*/  ULOP3.LUT UR8, UR22, 0x2, URZ, 0xfc, !UPT ;  /* 0x0000000216087892 */ /* 0x000fe4000f8efcff */
[----:B------:R-:W-:Y:S02]  /*1b50*/  UIADD3 UR16, UPT, UPT, UR16, 0x1, URZ ;  /* 0x0000000110107890 */ /* 0x000fe4000fffe0ff */
[----:B------:R-:W-:Y:S02]  /*1b60*/  UISETP.NE.AND UP0, UPT, UR8, 0x2, UPT ;  /* 0x000000020800788c */ /* 0x000fe4000bf05270 */
[----:B------:R-:W-:-:S07]  /*1b70*/  UISETP.NE.AND UP2, UPT, UR16, 0x1, UPT ;  /* 0x000000011000788c */ /* 0x000fce000bf45270 */
[----:B------:R-:W-:Y:S05]  /*1b80*/  BRA.U UP0, `(.L_x_29) ;  /* 0x0000000100047547 */ /* 0x000fea000b800000 */
[----:B------:R-:W-:Y:S05]  /*1b90*/  BPT.TRAP 0x1 ;  /* 0x000000040000795c */ /* 0x000fea0000300000 */
.L_x_29:
[----:B------:R-:W-:Y:S04]  /*1ba0*/  BSSY.RECONVERGENT B0, `(.L_x_30) ;  /* 0x0000003000007945 */ /* 0x000fe80003800200 */
[----:B------:R-:W-:Y:S05]  /*1bb0*/  @!P4 BRA `(.L_x_31) ;  /* 0x000000000004c947 */ /* 0x000fea0003800000 */
[----:B------:R-:W-:Y:S05]  /*1bc0*/  BPT.TRAP 0x1 ;  /* 0x000000040000795c */ /* 0x000fea0000300000 */
.L_x_31:
[----:B------:R-:W-:Y:S05]  /*1bd0*/  BSYNC.RECONVERGENT B0 ;  /* 0x0000000000007941 */ /* 0x000fea0003800200 */
.L_x_30:
[----:B------:R-:W-:Y:S02]  /*1be0*/  UIADD3 UR23, UPT, UPT, UR17, 0x1, URZ ;  /* 0x0000000111177890 */ /* 0x000fe4000fffe0ff */
[----:B------:R-:W-:Y:S02]  /*1bf0*/  UIADD3 UR28, UP1, UPT, UR14, 0x80, URZ ;  /* 0x000000800e1c7890 */ /* 0x000fe4000ff3e0ff */
[----:B------:R-:W-:Y:S02]  /*1c00*/  UISETP.NE.AND UP0, UPT, UR23, 0xc, UPT ;  /* 0x0000000c1700788c */ /* 0x000fe4000bf05270 */
[----:B------:R-:W-:Y:S02]  /*1c10*/  ULOP3.LUT UR33, UR33, 0xfefffff8, URZ, 0xc0, !UPT ;  /* 0xfefffff821217892 */ /* 0x000fe4000f8ec0ff */
[----:B------:R-:W-:Y:S02]  /*1c20*/  USEL UR9, URZ, 0x1, UP0 ;  /* 0x00000001ff097887 */ /* 0x000fe40008000000 */
[----:B------:R-:W-:-:S02]  /*1c30*/  USEL UR23, UR23, URZ, UP0 ;  /* 0x000000ff17177287 */ /* 0x000fc40008000000 */
[----:B------:R-:W-:Y:S02]  /*1c40*/  UIADD3 UR26, UP0, UPT, UR14, 0x180, URZ ;  /* 0x000001800e1a7890 */ /* 0x000fe4000ff1e0ff */
[----:B------:R-:W-:Y:S01]  /*1c50*/  ULEA UR8, UR23, UR6, 0x3 ;  /* 0x0000000617087291 */ /* 0x000fe2000f8e18ff */
[----:B------:R-:W-:Y:S01]  /*1c60*/  LOP3.LUT R15, R15, UR9, RZ, 0x3c, !PT ;  /* 0x000000090f0f7c12 */ /* 0x000fe2000f8e3cff */
[----:B------:R-:W-:Y:S02]  /*1c70*/  UIADD3.X UR29, UPT, UPT, URZ, UR15, URZ, UP1, !UPT ;  /* 0x0000000fff1d7290 */ /* 0x000fe40008ffe4ff */
[----:B------:R-:W-:Y:S01]  /*1c80*/  UIADD3.X UR27, UPT, UPT, URZ, UR15, URZ, UP0, !UPT ;  /* 0x0000000fff1b7290 */ /* 0x000fe200087fe4ff */
[----:B-1----:R-:W-:Y:S01]  /*1c90*/  SHF.L.U32 R2, R15, 0x1f, RZ ;  /* 0x0000001f0f027819 */ /* 0x002fe200000006ff */
[----:B------:R-:W-:Y:S01]  /*1ca0*/  UMOV UR18, 0x0 ;  /* 0x0000000000127882 */ /* 0x000fe20000000000 */
[----:B------:R-:W-:Y:S01]  /*1cb0*/  UMOV UR19, 0x10000000 ;  /* 0x1000000000137882 */ /* 0x000fe20000000000 */
[----:B------:R-:W-:Y:S01]  /*1cc0*/  UMOV UR10, UR34 ;  /* 0x00000022000a7c82 */ /* 0x000fe20008000000 */
[----:B------:R4:W1:Y:S01]  /*1cd0*/  SYNCS.PHASECHK.TRANS64.TRYWAIT P0, [UR8+0x60], R2 ;  /* 0x00006002ff0075a7 */ /* 0x0008620008001108 */
[----:B------:R-:W-:Y:S01]  /*1ce0*/  ULEA UR8, UR17, UR6, 0xd ;  /* 0x0000000611087291 */ /* 0x000fe2000f8e68ff */
[----:B------:R-:W-:Y:S01]  /*1cf0*/  UMOV UR12, UR36 ;  /* 0x00000024000c7c82 */ /* 0x000fe20008000000 */
[----:B------:R-:W-:-:S02]  /*1d00*/  UMOV UR9, UR33 ;  /* 0x0000002100097c82 */ /* 0x000fc40008000000 */
[----:B------:R-:W-:Y:S02]  /*1d10*/  UIADD3 UR32, UPT, UPT, UR8, 0x8400, URZ ;  /* 0x0000840008207890 */ /* 0x000fe4000fffe0ff */
[----:B------:R-:W-:Y:S01]  /*1d20*/  UIADD3 UR8, UPT, UPT, UR8, 0x20400, URZ ;  /* 0x0002040008087890 */ /* 0x000fe2000fffe0ff */
[----:B------:R-:W-:Y:S01]  /*1d30*/  UMOV UR25, UR13 ;  /* 0x0000000d00197c82 */ /* 0x000fe20008000000 */
[----:B------:R-:W-:-:S05]  /*1d40*/  UMOV UR17, UR23 ;  /* 0x0000001700117c82 */ /* 0x000fca0008000000 */
[----:B------:R2:W-:Y:S02]  /*1d50*/  UTMALDG.3D.2CTA [UR32], [UR28], desc[UR18] ;  /* 0x000012201c0075b4 */ /* 0x0005e40008211000 */
[----:B------:R4:W-:Y:S01]  /*1d60*/  UTMALDG.3D.2CTA [UR8], [UR26], desc[UR18] ;  /* 0x000012081a0075b4 */ /* 0x0009e20008211000 */
[----:B--2---:R-:W-:Y:S01]  /*1d70*/  UIADD3 UR34, UPT, UPT, UR34, 0x20, URZ ;  /* 0x0000002022227890 */ /* 0x004fe2000fffe0ff */
[----:B------:R-:W-:Y:S11]  /*1d80*/  BRA.U UP2, `(.L_x_32) ;  /* 0xfffffffd02507547 */ /* 0x000ff6000b83ffff */
.L_x_26:
[----:B----4-:R-:W-:Y:S01]  /*1d90*/  ULEA UR8, UR23, UR6, 0x3 ;  /* 0x0000000617087291 */ /* 0x010fe2000f8e18ff */
[----:B-1----:R-:W-:Y:S01]  /*1da0*/  SHF.L.U32 R2, R15, 0x1f, RZ ;  /* 0x0000001f0f027819 */ /* 0x002fe200000006ff */
[----:B------:R-:W-:Y:S01]  /*1db0*/  @!P1 SYNCS.ARRIVE.TRANS64.A1T0 RZ, [UR6+0x108], RZ ;  /* 0x000108ffffff99a7 */ /* 0x000fe20008100006 */
[----:B------:R-:W-:-:S06]  /*1dc0*/  UISETP.GT.AND UP0, UPT, UR7, UR5, UPT ;  /* 0x000000050700728c */ /* 0x000fcc000bf04270 */
[----:B--2---:R1:W2:Y:S03]  /*1dd0*/  SYNCS.PHASECHK.TRANS64.TRYWAIT P0, [UR8+0x60], R2 ;  /* 0x00006002ff0075a7 */ /* 0x0042a60008001108 */
[----:B------:R-:W-:Y:S05]  /*1de0*/  BRA.U !UP0, `(.L_x_33) ;  /* 0x0000000108bc7547 */ /* 0x000fea000b800000 */
[----:B------:R-:W-:Y:S01]  /*1df0*/  UIADD3 UR26, UPT, UPT, UR24, UR25, URZ ;  /* 0x00000019181a7290 */ /* 0x000fe2000fffe0ff */
[----:B------:R-:W-:-:S11]  /*1e00*/  UMOV UR27, UR23 ;  /* 0x00000017001b7c82 */ /* 0x000fd60008000000 */
.L_x_39:
[----:B------:R-:W-:Y:S01]  /*1e10*/  ULEA UR17, UR27, UR6, 0x3 ;  /* 0x000000061b117291 */ /* 0x000fe2000f8e18ff */
[----:B--2---:R-:W-:Y:S01]  /*1e20*/  @P5 MOV R3, 0x8000 ;  /* 0x0000800000035802 */ /* 0x004fe20000000f00 */
[----:B-12---:R-:W-:Y:S10]  /*1e30*/  @P0 BRA `(.L_x_34) ;  /* 0x00000000000c0947 */ /* 0x006ff40003800000 */
[----:B------:R-:W-:-:S04]  /*1e40*/  SHF.L.U32 R5, R15, 0x1f, RZ ;  /* 0x0000001f0f057819 */ /* 0x000fc800000006ff */
[----:B------:R-:W2:Y:S02]  /*1e50*/  SYNCS.PHASECHK.TRANS64.TRYWAIT P0, [UR17+0x60], R5 ;  /* 0x00006005ff0075a7 */ /* 0x000ea40008001111 */
[----:B--2---:R-:W-:Y:S05]  /*1e60*/  @!P0 BRA `(.L_x_35) ;  /* 0x0000007000d88947 */ /* 0x004fea0003800000 */
.L_x_34:
[----:B------:R2:W-:Y:S01]  /*1e70*/  @P5 SYNCS.ARRIVE.TRANS64 RZ, [UR17], R3 ;  /* 0x00000003ffff59a7 */ /* 0x0005e20008000011 */
[----:B------:R-:W-:-:S04]  /*1e80*/  ULOP3.LUT UR8, UR22, 0x2, URZ, 0xfc, !UPT ;  /* 0x0000000216087892 */ /* 0x000fc8000f8efcff */
[----:B------:R-:W-:-:S09]  /*1e90*/  UISETP.NE.AND UP0, UPT, UR8, 0x2, UPT ;  /* 0x000000020800788c */ /* 0x000fd2000bf05270 */
[----:B------:R-:W-:Y:S05]  /*1ea0*/  BRA.U UP0, `(.L_x_36) ;  /* 0x0000000100047547 */ /* 0x000fea000b800000 */
[----:B------:R-:W-:Y:S05]  /*1eb0*/  BPT.TRAP 0x1 ;  /* 0x000000040000795c */ /* 0x000fea0000300000 */
.L_x_36:
[----:B------:R-:W-:Y:S04]  /*1ec0*/  BSSY.RECONVERGENT B0, `(.L_x_37) ;  /* 0x0000003000007945 */ /* 0x000fe80003800200 */
[----:B------:R-:W-:Y:S05]  /*1ed0*/  @!P4 BRA `(.L_x_38) ;  /* 0x000000000004c947 */ /* 0x000fea0003800000 */
[----:B------:R-:W-:Y:S05]  /*1ee0*/  BPT.TRAP 0x1 ;  /* 0x000000040000795c */ /* 0x000fea0000300000 */
.L_x_38:
[----:B------:R-:W-:Y:S05]  /*1ef0*/  BSYNC.RECONVERGENT B0 ;  /* 0x0000000000007941 */ /* 0x000fea0003800200 */
.L_x_37:
[----:B------:R-:W-:Y:S02]  /*1f00*/  UIADD3 UR23, UPT, UPT, UR27, 0x1, URZ ;  /* 0x000000011b177890 */ /* 0x000fe4000fffe0ff */
[----:B------:R-:W-:Y:S02]  /*1f10*/  UIADD3 UR32, UP1, UPT, UR14, 0x80, URZ ;  /* 0x000000800e207890 */ /* 0x000fe4000ff3e0ff */
[----:B------:R-:W-:Y:S02]  /*1f20*/  UISETP.NE.AND UP0, UPT, UR23, 0xc, UPT ;  /* 0x0000000c1700788c */ /* 0x000fe4000bf05270 */
[----:B------:R-:W-:Y:S02]  /*1f30*/  USHF.L.U32 UR18, UR25, 0x5, URZ ;  /* 0x0000000519127899 */ /* 0x000fe400080006ff */
[----:B------:R-:W-:Y:S02]  /*1f40*/  USEL UR9, URZ, 0x1, UP0 ;  /* 0x00000001ff097887 */ /* 0x000fe40008000000 */
[----:B------:R-:W-:-:S02]  /*1f50*/  USEL UR23, UR23, URZ, UP0 ;  /* 0x000000ff17177287 */ /* 0x000fc40008000000 */
[----:B------:R-:W-:Y:S02]  /*1f60*/  UIADD3 UR30, UP0, UPT, UR14, 0x180, URZ ;  /* 0x000001800e1e7890 */ /* 0x000fe4000ff1e0ff */
[----:B------:R-:W-:Y:S01]  /*1f70*/  ULEA UR8, UR23, UR6, 0x3 ;  /* 0x0000000617087291 */ /* 0x000fe2000f8e18ff */
[----:B------:R-:W-:Y:S01]  /*1f80*/  LOP3.LUT R15, R15, UR9, RZ, 0x3c, !PT ;  /* 0x000000090f0f7c12 */ /* 0x000fe2000f8e3cff */
[----:B------:R-:W-:Y:S02]  /*1f90*/  ULOP3.LUT UR17, UR17, 0xfefffff8, URZ, 0xc0, !UPT ;  /* 0xfefffff811117892 */ /* 0x000fe4000f8ec0ff */
[----:B------:R-:W-:Y:S01]  /*1fa0*/  UIADD3.X UR33, UPT, UPT, URZ, UR15, URZ, UP1, !UPT ;  /* 0x0000000fff217290 */ /* 0x000fe20008ffe4ff */
[----:B-1----:R-:W-:Y:S01]  /*1fb0*/  SHF.L.U32 R2, R15, 0x1f, RZ ;  /* 0x0000001f0f027819 */ /* 0x002fe200000006ff */
[----:B------:R-:W-:Y:S01]  /*1fc0*/  UIADD3.X UR31, UPT, UPT, URZ, UR15, URZ, UP0, !UPT ;  /* 0x0000000fff1f7290 */ /* 0x000fe200087fe4ff */
[----:B------:R-:W-:Y:S02]  /*1fd0*/  UMOV UR28, 0x0 ;  /* 0x00000000001c7882 */ /* 0x000fe40000000000 */
[----:B------:R4:W1:Y:S01]  /*1fe0*/  SYNCS.PHASECHK.TRANS64.TRYWAIT P0, [UR8+0x60], R2 ;  /* 0x00006002ff0075a7 */ /* 0x0008620008001108 */
[----:B------:R-:W-:Y:S01]  /*1ff0*/  ULEA UR8, UR27, UR6, 0xd ;  /* 0x000000061b087291 */ /* 0x000fe2000f8e68ff */
[----:B------:R-:W-:Y:S01]  /*2000*/  UMOV UR29, 0x10000000 ;  /* 0x10000000001d7882 */ /* 0x000fe20000000000 */
[----:B------:R-:W-:-:S02]  /*2010*/  UMOV UR19, UR35 ;  /* 0x0000002300137c82 */ /* 0x000fc40008000000 */
[----:B------:R-:W-:Y:S02]  /*2020*/  UIADD3 UR16, UPT, UPT, UR8, 0x8400, URZ ;  /* 0x0000840008107890 */ /* 0x000fe4000fffe0ff */
[----:B------:R-:W-:Y:S01]  /*2030*/  UIADD3 UR8, UPT, UPT, UR8, 0x20400, URZ ;  /* 0x0002040008087890 */ /* 0x000fe2000fffe0ff */
[----:B------:R-:W-:Y:S01]  /*2040*/  UMOV UR20, UR36 ;  /* 0x0000002400147c82 */ /* 0x000fe20008000000 */
[----:B------:R-:W-:Y:S01]  /*2050*/  UMOV UR12, UR36 ;  /* 0x00000024000c7c82 */ /* 0x000fe20008000000 */
[----:B------:R-:W-:Y:S01]  /*2060*/  UMOV UR9, UR17 ;  /* 0x0000001100097c82 */ /* 0x000fe20008000000 */
[----:B------:R-:W-:Y:S01]  /*2070*/  UMOV UR10, UR18 ;  /* 0x00000012000a7c82 */ /* 0x000fe20008000000 */
[----:B------:R-:W-:Y:S02]  /*2080*/  UIADD3 UR25, UPT, UPT, UR25, 0x1, URZ ;  /* 0x0000000119197890 */ /* 0x000fe4000fffe0ff */
[----:B------:R4:W-:Y:S01]  /*2090*/  UTMALDG.3D.2CTA [UR16], [UR32], desc[UR28] ;  /* 0x00001c10200075b4 */ /* 0x0009e20008211000 */
[----:B------:R-:W-:Y:S01]  /*20a0*/  UMOV UR27, UR23 ;  /* 0x00000017001b7c82 */ /* 0x000fe20008000000 */
[----:B------:R-:W-:Y:S01]  /*20b0*/  UISETP.NE.AND UP0, UPT, UR25, UR26, UPT ;  /* 0x0000001a1900728c */ /* 0x000fe2000bf05270 */
[----:B------:R4:W-:Y:S08]  /*20c0*/  UTMALDG.3D.2CTA [UR8], [UR30], desc[UR28] ;  /* 0x00001c081e0075b4 */ /* 0x0009f00008211000 */
[----:B----4-:R-:W-:Y:S05]  /*20d0*/  BRA.U UP0, `(.L_x_39) ;  /* 0xfffffffd004c7547 */ /* 0x010fea000b83ffff */
.L_x_33:
[----:B-1----:R-:W-:Y:S01]  /*20e0*/  LEA R2, R14, UR6, 0x3 ;  /* 0x000000060e027c11 */ /* 0x002fe2000f8e18ff */
[----:B------:R-:W-:Y:S01]  /*20f0*/  NOP ;  /* 0x0000000000007918 */ /* 0x000fe20000000000 */
[----:B--2---:R-:W-:Y:S02]  /*2100*/  SHF.L.U32 R3, R12, 0x1f, RZ ;  /* 0x0000001f0c037819 */ /* 0x004fe400000006ff */
[----:B------:R-:W-:Y:S02]  /*2110*/  LEA R4, R14, UR6, 0x4 ;  /* 0x000000060e047c11 */ /* 0x000fe4000f8e20ff */
[----:B------:R-:W1:Y:S02]  /*2120*/  SYNCS.PHASECHK.TRANS64.TRYWAIT P0, [R2+URZ+0x110], R3 ;  /* 0x00011003020075a7 */ /* 0x000e6400080011ff */
[----:B-1----:R-:W-:Y:S05]  /*2130*/  @!P0 BRA `(.L_x_40) ;  /* 0x00000070003c8947 */ /* 0x002fea0003800000 */
.L_x_161:
[----:B------:R-:W2:Y:S01]  /*2140*/  LDS.128 R4, [R4+0x1a0] ;  /* 0x0001a00004047984 */ /* 0x000ea20000000c00 */
[----:B------:R-:W-:Y:S01]  /*2150*/  ISETP.GE.AND P0, PT, R26, 0x1, PT ;  /* 0x000000011a00780c */ /* 0x000fe20003f06270 */
[----:B-1----:R-:W-:Y:S01]  /*2160*/  VIADD R2, R2, 0x120 ;  /* 0x0000012002027836 */ /* 0x002fe20000000000 */
[----:B------:R-:W-:Y:S01]  /*2170*/  @!PT LDS RZ, [RZ] ;  /* 0x00000000fffff984 */ /* 0x000fe20000000800 */
[----:B------:R-:W-:Y:S01]  /*2180*/  @!PT LDS RZ, [RZ] ;  /* 0x00000000fffff984 */ /* 0x000fe20000000800 */
[----:B------:R-:W-:Y:S01]  /*2190*/  @!PT LDS RZ, [RZ] ;  /* 0x00000000fffff984 */ /* 0x000fe20000000800 */
[----:B------:R-:W-:Y:S01]  /*21a0*/  @!PT LDS RZ, [RZ] ;  /* 0x00000000fffff984 */ /* 0x000fe20000000800 */
[----:B------:R1:W-:Y:S06]  /*21b0*/  MEMBAR.ALL.CTA ;  /* 0x0000000000007992 */ /* 0x0003ec0000008000 */
[----:B-1----:R-:W1:Y:S01]  /*21c0*/  FENCE.VIEW.ASYNC.S ;  /* 0x00000000000073c6 */ /* 0x002e620000000000 */
[----:B------:R-:W-:-:S04]  /*21d0*/  PRMT R2, RZ, 0x654, R2 ;  /* 0x00000654ff027816 */ /* 0x000fc80000000002 */
[----:B-1----:R1:W-:Y:S01]  /*21e0*/  SYNCS.ARRIVE.TRANS64.RED.A1T0 RZ, [R2+URZ], RZ ;  /* 0x000000ff02ff79a7 */ /* 0x0023e200081004ff */
[----:B--2---:R-:W-:-:S13]  /*21f0*/  LOP3.LUT P2, RZ, R6, 0x1, RZ, 0xc0, !PT ;  /* 0x0000000106ff7812 */ /* 0x004fda000784c0ff */
[----:B------:R-:W-:Y:S01]  /*2200*/  @P2 SHF.R.U32.HI R3, RZ, 0x10, R5 ;  /* 0x00000010ff032819 */ /* 0x000fe20000011605 */
[----:B------:R-:W-:Y:S01]  /*2210*/  VOTEU.ANY UP0, P2 ;  /* 0x0000000000ff7886 */ /* 0x000fe20001000100 */
[----:B------:R-:W-:Y:S02]  /*2220*/  @P2 MOV R13, R4 ;  /* 0x00000004000d2202 */ /* 0x000fe40000000f00 */
[----:B------:R-:W-:Y:S02]  /*2230*/  @P2 R2UR.BROADCAST UR8, R3 ;  /* 0x00000000030822ca */ /* 0x000fe400008e0000 */
[----:B------:R-:W-:-:S11]  /*2240*/  @P2 LOP3.LUT R11, R5, 0xffff, RZ, 0xc0, !PT ;  /* 0x0000ffff050b2812 */ /* 0x000fd600078ec0ff */
[----:B------:R-:W-:Y:S01]  /*2250*/  @UP0 UMOV UR36, UR8 ;  /* 0x0000000800240c82 */ /* 0x000fe20008000000 */
[----:B-1----:R-:W-:Y:S05]  /*2260*/  @!P0 BRA `(.L_x_41) ;  /* 0x0000000000b88947 */ /* 0x002fea0003800000 */
[----:B------:R-:W3:Y:S01]  /*2270*/  LDC.64 R4, c[0x0][0xb18] ;  /* 0x0002c600ff047b82 */ /* 0x000ee20000000a00 */
[----:B------:R-:W-:-:S07]  /*2280*/  ISETP.NE.AND P3, PT, R26, 0x1, PT ;  /* 0x000000011a00780c */ /* 0x000fce0003f65270 */
[----:B------:R-:W1:Y:S08]  /*2290*/  LDC.64 R6, c[0x0][0xb10] ;  /* 0x0002c400ff067b82 */ /* 0x000e700000000a00 */
[----:B------:R-:W2:Y:S08]  /*22a0*/  LDC R17, c[0x0][0xb20] ;  /* 0x0002c800ff117b82 */ /* 0x000eb00000000800 */
[----:B------:R-:W4:Y:S01]  /*22b0*/  LDC R18, c[0x0][0xb0c] ;  /* 0x0002c300ff127b82 */ /* 0x000f220000000800 */
[----:B---3--:R-:W-:Y:S01]  /*22c0*/  IMAD.HI.U32 R22, R0, R5, RZ ;  /* 0x0000000500167227 */ /* 0x008fe200078e00ff */
[----:B------:R-:W-:-:S06]  /*22d0*/  ISETP.NE.AND P0, PT, R4, 0x1, PT ;  /* 0x000000010400780c */ /* 0x000fcc0003f05270 */
[----:B------:R-:W3:Y:S01]  /*22e0*/  LDC.64 R2, c[0x0][0xb28] ;  /* 0x0002ca00ff027b82 */ /* 0x000ee20000000a00 */
[----:B-1----:R-:W-:-:S04]  /*22f0*/  IMAD.HI.U32 R20, R9, R6, RZ ;  /* 0x0000000609147227 */ /* 0x002fc800078e00ff */
[----:B------:R-:W-:Y:S01]  /*2300*/  IMAD.HI.U32 R24, R13, R6, RZ ;  /* 0x000000060d187227 */ /* 0x000fe200078e00ff */
[----:B------:R-:W-:Y:S02]  /*2310*/  SHF.R.U32.HI R20, RZ, R7, R20 ;  /* 0x00000007ff147219 */ /* 0x000fe40000011614 */
[----:B--2---:R-:W-:Y:S01]  /*2320*/  SHF.R.U32.HI R19, RZ, R17, R22 ;  /* 0x00000011ff137219 */ /* 0x004fe20000011616 */
[----:B------:R-:W-:Y:S01]  /*2330*/  IMAD.HI.U32 R22, R11, R5, RZ ;  /* 0x000000050b167227 */ /* 0x000fe200078e00ff */
[----:B------:R-:W-:Y:S02]  /*2340*/  SHF.R.U32.HI R24, RZ, R7, R24 ;  /* 0x00000007ff187219 */ /* 0x000fe40000011618 */
[----:B------:R-:W-:Y:S02]  /*2350*/  SEL R19, R0, R19, !P0 ;  /* 0x0000001300137207 */ /* 0x000fe40004000000 */
[----:B------:R-:W-:Y:S02]  /*2360*/  SHF.R.U32.HI R22, RZ, R17, R22 ;  /* 0x00000011ff167219 */ /* 0x000fe40000011616 */
[----:B----4-:R-:W-:-:S02]  /*2370*/  ISETP.NE.AND P1, PT, R18, 0x1, PT ;  /* 0x000000011200780c */ /* 0x010fc40003f25270 */
[----:B------:R-:W-:Y:S02]  /*2380*/  SEL R5, R11, R22, !P0 ;  /* 0x000000160b057207 */ /* 0x000fe40004000000 */
[----:B------:R-:W-:Y:S02]  /*2390*/  SEL R21, R9, R20, !P1 ;  /* 0x0000001409157207 */ /* 0x000fe40004800000 */
[----:B------:R-:W-:Y:S01]  /*23a0*/  SEL R7, R13, R24, !P1 ;  /* 0x000000180d077207 */ /* 0x000fe20004800000 */
[----:B---3--:R-:W-:Y:S01]  /*23b0*/  IMAD.HI.U32 R20, R19, R2, RZ ;  /* 0x0000000213147227 */ /* 0x008fe200078e00ff */
[----:B------:R-:W-:-:S03]  /*23c0*/  IADD3 R17, PT, PT, -R5, RZ, RZ ;  /* 0x000000ff05117210 */ /* 0x000fc60007ffe1ff */
        /* <DEDUP_REMOVED lines=11> */
[----:B------:R-:W-:-:S04]  /*2480*/  @!P0 IMAD.HI.U32 R20, R7, R2, RZ ;  /* 0x0000000207148227 */ /* 0x000fc800078e00ff */
[----:B------:R-:W-:Y:S01]  /*2490*/  IMAD.MOV R2, RZ, RZ, -R6 ;  /* 0x000000ffff027224 */ /* 0x000fe200078e0a06 */
[----:B------:R-:W-:-:S03]  /*24a0*/  @!P0 SHF.R.U32.HI R20, RZ, R3, R20 ;  /* 0x00000003ff148219 */ /* 0x000fc60000011614 */
[----:B------:R-:W-:Y:S01]  /*24b0*/  IMAD R2, R26, R2, R5 ;  /* 0x000000021a027224 */ /* 0x000fe200078e0205 */
        /* <DEDUP_REMOVED lines=9> */
.L_x_41:
[----:B------:R-:W1:Y:S02]  /*2550*/  LDCU UR8, c[0x0][0xb30] ;  /* 0x00016600ff0877ac */ /* 0x000e640008000800 */
[----:B-1----:R-:W-:-:S09]  /*2560*/  UISETP.NE.AND UP0, UPT, UR8, 0x1, UPT ;  /* 0x000000010800788c */ /* 0x002fd2000bf05270 */
[----:B------:R-:W-:Y:S05]  /*2570*/  BRA.U UP0, `(.L_x_42) ;  /* 0x0000000100407547 */ /* 0x000fea000b800000 */
[----:B------:R-:W1:Y:S08]  /*2580*/  LDC.64 R4, c[0x0][0xb10] ;  /* 0x0002c400ff047b82 */ /* 0x000e700000000a00 */
[----:B------:R-:W2:Y:S08]  /*2590*/  LDC.64 R2, c[0x0][0xb18] ;  /* 0x0002c600ff027b82 */ /* 0x000eb00000000a00 */
[----:B------:R-:W4:Y:S08]  /*25a0*/  LDC R6, c[0x0][0xb20] ;  /* 0x0002c800ff067b82 */ /* 0x000f300000000800 */
[----:B------:R-:W3:Y:S01]  /*25b0*/  LDC R18, c[0x0][0xb0c] ;  /* 0x0002c300ff127b82 */ /* 0x000ee20000000800 */
[----:B-1----:R-:W-:-:S05]  /*25c0*/  IMAD.HI.U32 R4, R13, R4, RZ ;  /* 0x000000040d047227 */ /* 0x002fca00078e00ff */
[----:B------:R-:W-:Y:S01]  /*25d0*/  SHF.R.U32.HI R4, RZ, R5, R4 ;  /* 0x00000005ff047219 */ /* 0x000fe20000011604 */
[----:B--2---:R-:W-:Y:S01]  /*25e0*/  IMAD.HI.U32 R3, R11, R3, RZ ;  /* 0x000000030b037227 */ /* 0x004fe200078e00ff */
[----:B------:R-:W-:-:S04]  /*25f0*/  ISETP.NE.AND P0, PT, R2, 0x1, PT ;  /* 0x000000010200780c */ /* 0x000fc80003f05270 */
[----:B----4-:R-:W-:-:S04]  /*2600*/  SHF.R.U32.HI R6, RZ, R6, R3 ;  /* 0x00000006ff067219 */ /* 0x010fc80000011603 */
[----:B------:R-:W-:Y:S02]  /*2610*/  SEL R3, R11, R6, !P0 ;  /* 0x000000060b037207 */ /* 0x000fe40004000000 */
[----:B---3--:R-:W-:-:S04]  /*2620*/  ISETP.NE.AND P1, PT, R18, 0x1, PT ;  /* 0x000000011200780c */ /* 0x008fc80003f25270 */
[----:B------:R-:W-:-:S05]  /*2630*/  SEL R4, R13, R4, !P1 ;  /* 0x000000040d047207 */ /* 0x000fca0004800000 */
[----:B------:R-:W-:Y:S02]  /*2640*/  IMAD.IADD R5, R3, 0x1, -R4 ;  /* 0x0000000103057824 */ /* 0x000fe400078e0a04 */
[----:B------:R-:W-:Y:S02]  /*2650*/  IMAD.IADD R3, R4, 0x1, -R3 ;  /* 0x0000000104037824 */ /* 0x000fe400078e0a03 */
[----:B------:R-:W-:Y:S02]  /*2660*/  IMAD R13, R5, R18, R13 ;  /* 0x00000012050d7224 */ /* 0x000fe400078e020d */
[----:B------:R-:W-:-:S07]  /*2670*/  IMAD R11, R3, R2, R11 ;  /* 0x00000002030b7224 */ /* 0x000fce00078e020b */
.L_x_42:
[----:B------:R-:W-:Y:S01]  /*2680*/  VIADD R14, R14, 0x1 ;  /* 0x000000010e0e7836 */ /* 0x000fe20000000000 */
[----:B------:R-:W-:Y:S01]  /*2690*/  PLOP3.LUT P1, PT, PT, PT, PT, 0x80, 0x8 ;  /* 0x000000000008781c */ /* 0x000fe20003f2f070 */
[----:B------:R-:W-:Y:S02]  /*26a0*/  IMAD.IADD R21, R13, 0x1, R68 ;  /* 0x000000010d157824 */ /* 0x000fe400078e0244 */
[----:B------:R-:W-:Y:S01]  /*26b0*/  IMAD.IADD R20, R11, 0x1, R66 ;  /* 0x000000010b147824 */ /* 0x000fe200078e0242 */
[----:B------:R-:W-:-:S04]  /*26c0*/  ISETP.NE.AND P0, PT, R14, 0x2, PT ;  /* 0x000000020e00780c */ /* 0x000fc80003f05270 */
[----:B------:R-:W-:Y:S02]  /*26d0*/  SEL R3, RZ, 0x1, P0 ;  /* 0x00000001ff037807 */ /* 0x000fe40000000000 */
[----:B------:R-:W-:Y:S02]  /*26e0*/  SEL R14, R14, RZ, P0 ;  /* 0x000000ff0e0e7207 */ /* 0x000fe40000000000 */
[----:B------:R-:W-:Y:S01]  /*26f0*/  LOP3.LUT R12, R12, R3, RZ, 0x3c, !PT ;  /* 0x000000030c0c7212 */ /* 0x000fe200078e3cff */
[----:B------:R-:W-:Y:S06]  /*2700*/  @P2 BRA `(.L_x_43) ;  /* 0xfffffff000642947 */ /* 0x000fec000383ffff */
[----:B------:R-:W-:Y:S01]  /*2710*/  UIADD3 UR6, UPT, UPT, UR6, 0x60, URZ ;  /* 0x0000006006067890 */ /* 0x000fe2000fffe0ff */
[----:B------:R-:W-:-:S03]  /*2720*/  SHF.L.U32 R3, R15, 0x1f, RZ ;  /* 0x0000001f0f037819 */ /* 0x000fc600000006ff */
[----:B------:R-:W-:-:S09]  /*2730*/  ULEA UR4, UR23, UR6, 0x3 ;  /* 0x0000000617047291 */ /* 0x000fd2000f8e18ff */
[----:B------:R-:W1:Y:S02]  /*2740*/  SYNCS.PHASECHK.TRANS64.TRYWAIT P0, [UR4], R3 ;  /* 0x00000003ff0075a7 */ /* 0x000e640008001104 */
[----:B-1----:R-:W-:Y:S05]  /*2750*/  @!P0 BRA `(.L_x_44) ;  /* 0x0000006800c88947 */ /* 0x002fea0003800000 */
.L_x_163:
[----:B------:R-:W-:-:S04]  /*2760*/  UIADD3 UR5, UPT, UPT, UR23, 0x1, URZ ;  /* 0x0000000117057890 */ /* 0x000fc8000fffe0ff */
[----:B------:R-:W-:-:S04]  /*2770*/  UISETP.NE.AND UP0, UPT, UR5, 0xc, UPT ;  /* 0x0000000c0500788c */ /* 0x000fc8000bf05270 */
[----:B------:R-:W-:Y:S02]  /*2780*/  USEL UR7, URZ, 0x1, UP0 ;  /* 0x00000001ff077887 */ /* 0x000fe40008000000 */
[----:B------:R-:W-:-:S04]  /*2790*/  USEL UR5, UR5, URZ, UP0 ;  /* 0x000000ff05057287 */ /* 0x000fc80008000000 */
[----:B------:R-:W-:Y:S01]  /*27a0*/  ULEA UR4, UR5, UR6, 0x3 ;  /* 0x0000000605047291 */ /* 0x000fe2000f8e18ff */
[----:B------:R-:W-:-:S04]  /*27b0*/  LOP3.LUT R2, R15, UR7, RZ, 0x3c, !PT ;  /* 0x000000070f027c12 */ /* 0x000fc8000f8e3cff */
[----:B-1----:R-:W-:-:S04]  /*27c0*/  SHF.L.U32 R3, R2, 0x1f, RZ ;  /* 0x0000001f02037819 */ /* 0x002fc800000006ff */
[----:B------:R-:W1:Y:S02]  /*27d0*/  SYNCS.PHASECHK.TRANS64.TRYWAIT P0, [UR4], R3 ;  /* 0x00000003ff0075a7 */ /* 0x000e640008001104 */
[----:B-1----:R-:W-:Y:S05]  /*27e0*/  @!P0 BRA `(.L_x_45) ;  /* 0x0000006800bc8947 */ /* 0x002fea0003800000 */
.L_x_165:
        /* <DEDUP_REMOVED lines=9> */
.L_x_167:
        /* <DEDUP_REMOVED lines=9> */
.L_x_169:
        /* <DEDUP_REMOVED lines=9> */
.L_x_171:
        /* <DEDUP_REMOVED lines=9> */
.L_x_173:
        /* <DEDUP_REMOVED lines=9> */
.L_x_175:
        /* <DEDUP_REMOVED lines=9> */
.L_x_177:
        /* <DEDUP_REMOVED lines=9> */
.L_x_179:
        /* <DEDUP_REMOVED lines=9> */
.L_x_181:
        /* <DEDUP_REMOVED lines=9> */
.L_x_183:
[----:B------:R-:W-:-:S04]  /*2d00*/  UIADD3 UR5, UPT, UPT, UR5, 0x1, URZ ;  /* 0x0000000105057890 */ /* 0x000fc8000fffe0ff */
[----:B------:R-:W-:-:S04]  /*2d10*/  UISETP.NE.AND UP0, UPT, UR5, 0xc, UPT ;  /* 0x0000000c0500788c */ /* 0x000fc8000bf05270 */
[----:B------:R-:W-:Y:S02]  /*2d20*/  USEL UR4, URZ, 0x1, UP0 ;  /* 0x00000001ff047887 */ /* 0x000fe40008000000 */
[----:B------:R-:W-:-:S04]  /*2d30*/  USEL UR5, UR5, URZ, UP0 ;  /* 0x000000ff05057287 */ /* 0x000fc80008000000 */
[----:B------:R-:W-:Y:S01]  /*2d40*/  ULEA UR5, UR5, UR6, 0x3 ;  /* 0x0000000605057291 */ /* 0x000fe2000f8e18ff */
[----:B-1----:R-:W-:-:S04]  /*2d50*/  LOP3.LUT R3, R2, UR4, RZ, 0x3c, !PT ;  /* 0x0000000402037c12 */ /* 0x002fc8000f8e3cff */
[----:B------:R-:W-:Y:S01]  /*2d60*/  SHF.L.U32 R3, R3, 0x1f, RZ ;  /* 0x0000001f03037819 */ /* 0x000fe200000006ff */
[----:B---3--:R-:W-:-:S07]  /*2d70*/  IMAD.U32 R0, RZ, RZ, UR5 ;  /* 0x00000005ff007e24 */ /* 0x008fce000f8e00ff */
.L_x_55:
[----:B-1----:R1:W2:Y:S02]  /*2d80*/  SYNCS.PHASECHK.TRANS64.TRYWAIT P0, [R0+URZ], R3 ;  /* 0x00000003000075a7 */ /* 0x0022a400080011ff */
[----:B--2---:R-:W-:Y:S05]  /*2d90*/  @!P0 NANOSLEEP.SYNCS 0x989680 ;  /* 0x009896800000895d */ /* 0x004fea0003900000 */
[----:B------:R-:W2:Y:S02]  /*2da0*/  @!P0 SYNCS.PHASECHK.TRANS64 P0, [R0+URZ], R3 ;  /* 0x00000003000085a7 */ /* 0x000ea400080010ff */
[----:B--2---:R-:W-:Y:S05]  /*2db0*/  @P0 EXIT ;  /* 0x000000000000094d */ /* 0x004fea0003800000 */
[----:B------:R-:W-:Y:S05]  /*2dc0*/  BRA `(.L_x_55) ;  /* 0xfffffffc00ec7947 */ /* 0x000fea000383ffff */
.L_x_23:
[----:B------:R-:W-:-:S04]  /*2dd0*/  UISETP.NE.AND UP1, UPT, UR37, URZ, UPT ;  /* 0x000000ff2500728c */ /* 0x000fc8000bf25270 */
[----:B------:R-:W-:-:S09]  /*2de0*/  UISETP.NE.OR UP1, UPT, UR10, 0x1, UP1 ;  /* 0x000000010a00788c */ /* 0x000fd20008f25670 */
[----:B------:R-:W-:Y:S05]  /*2df0*/  BRA.U UP1, `(.L_x_56) ;  /* 0x00000005014c7547 */ /* 0x000fea000b800000 */
[----:B------:R-:W-:Y:S01]  /*2e00*/  HFMA2 R11, -RZ, RZ, 0, 0 ;  /* 0x00000000ff0b7431 */ /* 0x000fe200000001ff */
[----:B------:R-:W-:Y:S01]  /*2e10*/  ISETP.GE.U32.AND P2, PT, R10, 0x2, PT ;  /* 0x000000020a00780c */ /* 0x000fe20003f46070 */
[----:B------:R-:W-:Y:S01]  /*2e20*/  IMAD.MOV.U32 R12, RZ, RZ, 0x1 ;  /* 0x00000001ff0c7424 */ /* 0x000fe200078e00ff */
[----:B------:R-:W-:Y:S01]  /*2e30*/  CS2R R8, SRZ ;  /* 0x0000000000087805 */ /* 0x000fe2000001ff00 */
[----:B------:R-:W-:Y:S01]  /*2e40*/  IMAD.MOV.U32 R3, RZ, RZ, RZ ;  /* 0x000000ffff037224 */ /* 0x000fe200078e00ff */
[----:B------:R-:W-:Y:S01]  /*2e50*/  UMOV UR4, 0x400 ;  /* 0x0000040000047882 */ /* 0x000fe20000000000 */
[----:B------:R-:W-:Y:S01]  /*2e60*/  UMOV UR6, URZ ;  /* 0x000000ff00067c82 */ /* 0x000fe20008000000 */
[----:B------:R-:W-:-:S12]  /*2e70*/  ULEA UR37, UR37, UR4, 0x18 ;  /* 0x0000000425257291 */ /* 0x000fd8000f8ec0ff */
.L_x_60:
[----:B------:R-:W-:Y:S02]  /*2e80*/  LEA R0, R3, UR37, 0x3 ;  /* 0x0000002503007c11 */ /* 0x000fe4000f8e18ff */
[----:B------:R-:W-:-:S03]  /*2e90*/  SHF.L.U32 R5, R8, 0x1f, RZ ;  /* 0x0000001f08057819 */ /* 0x000fc600000006ff */
[----:B------:R-:W-:Y:S01]  /*2ea0*/  VIADD R4, R0, 0x180 ;  /* 0x0000018000047836 */ /* 0x000fe20000000000 */
[----:B------:R-:W1:Y:S02]  /*2eb0*/  SYNCS.PHASECHK.TRANS64.TRYWAIT P0, [R0+URZ+0x170], R5 ;  /* 0x00017005000075a7 */ /* 0x000e6400080011ff */
[----:B-1----:R-:W-:Y:S05]  /*2ec0*/  @!P0 BRA `(.L_x_57) ;  /* 0x0000006400f48947 */ /* 0x002fea0003800000 */
.L_x_184:
[----:B------:R-:W-:Y:S01]  /*2ed0*/  ULEA UR5, UR6, UR37, 0x3 ;  /* 0x0000002506057291 */ /* 0x000fe2000f8e18ff */
[----:B------:R-:W-:Y:S01]  /*2ee0*/  PRMT R4, RZ, 0x654, R4 ;  /* 0x00000654ff047816 */ /* 0x000fe20000000004 */
[----:B-1----:R-:W-:Y:S01]  /*2ef0*/  @!P2 IMAD.MOV.U32 R5, RZ, RZ, 0x10 ;  /* 0x00000010ff05a424 */ /* 0x002fe200078e00ff */
[----:B------:R-:W-:Y:S01]  /*2f00*/  SHF.L.U32 R7, R12, 0x1f, RZ ;  /* 0x0000001f0c077819 */ /* 0x000fe200000006ff */
[----:B------:R-:W-:Y:S01]  /*2f10*/  UIADD3 UR4, UPT, UPT, UR5, 0x110, URZ ;  /* 0x0000011005047890 */ /* 0x000fe2000fffe0ff */
[----:B------:R1:W-:Y:S05]  /*2f20*/  SYNCS.ARRIVE.TRANS64.RED.A1T0 RZ, [R4+URZ], RZ ;  /* 0x000000ff04ff79a7 */ /* 0x0003ea00081004ff */
[----:B------:R-:W-:Y:S01]  /*2f30*/  IMAD.U32 R13, RZ, RZ, UR4 ;  /* 0x00000004ff0d7e24 */ /* 0x000fe2000f8e00ff */
[----:B------:R-:W2:Y:S04]  /*2f40*/  SYNCS.PHASECHK.TRANS64.TRYWAIT P0, [UR5+0x120], R7 ;  /* 0x00012007ff0075a7 */ /* 0x000ea80008001105 */
[----:B------:R-:W-:Y:S01]  /*2f50*/  PRMT R13, R10, 0x654, R13 ;  /* 0x000006540a0d7816 */ /* 0x000fe2000000000d */
[----:B-12---:R-:W-:Y:S06]  /*2f60*/  @!P0 BRA `(.L_x_58) ;  /* 0x0000006400e08947 */ /* 0x006fec0003800000 */
.L_x_186:
[----:B------:R-:W-:Y:S01]  /*2f70*/  ULEA UR4, UR6, UR37, 0x4 ;  /* 0x0000002506047291 */ /* 0x000fe2000f8e20ff */
[----:B------:R-:W-:Y:S01]  /*2f80*/  SEL R2, R13, R2, !P2 ;  /* 0x000000020d027207 */ /* 0x000fe20005000000 */
[----:B------:R-:W-:Y:S01]  /*2f90*/  UIADD3 UR5, UPT, UPT, UR5, 0x110, URZ ;  /* 0x0000011005057890 */ /* 0x000fe2000fffe0ff */
[----:B-1----:R-:W-:Y:S01]  /*2fa0*/  LEA R0, R11, UR37, 0x3 ;  /* 0x000000250b007c11 */ /* 0x002fe2000f8e18ff */
[----:B------:R-:W-:Y:S01]  /*2fb0*/  UIADD3 UR4, UPT, UPT, UR4, 0x1a0, URZ ;  /* 0x000001a004047890 */ /* 0x000fe2000fffe0ff */
[----:B------:R1:W-:Y:S01]  /*2fc0*/  @!P2 SYNCS.ARRIVE.TRANS64.RED RZ, [R2+URZ], R5 ;  /* 0x0000000502ffa9a7 */ /* 0x0003e200080004ff */
[----:B------:R-:W-:Y:S01]  /*2fd0*/  UIADD3 UR6, UPT, UPT, UR6, 0x1, URZ ;  /* 0x0000000106067890 */ /* 0x000fe2000fffe0ff */
[----:B------:R-:W-:-:S03]  /*2fe0*/  VIADD R3, R3, 0x1 ;  /* 0x0000000103037836 */ /* 0x000fc60000000000 */
[----:B------:R-:W-:Y:S02]  /*2ff0*/  UISETP.NE.AND UP0, UPT, UR6, 0x2, UPT ;  /* 0x000000020600788c */ /* 0x000fe4000bf05270 */
[----:B------:R-:W-:Y:S01]  /*3000*/  ISETP.NE.AND P0, PT, R3, 0x2, PT ;  /* 0x000000020300780c */ /* 0x000fe20003f05270 */
[----:B------:R-:W-:Y:S06]  /*3010*/  UGETNEXTWORKID.BROADCAST [UR4], [UR5] ;  /* 0x00000000040073ca */ /* 0x000fec0008000100 */
[----:B------:R-:W-:Y:S02]  /*3020*/  USEL UR4, URZ, 0x1, UP0 ;  /* 0x00000001ff047887 */ /* 0x000fe40008000000 */
[----:B------:R-:W-:-:S04]  /*3030*/  USEL UR6, UR6, URZ, UP0 ;  /* 0x000000ff06067287 */ /* 0x000fc80008000000 */
[----:B------:R-:W-:Y:S02]  /*3040*/  LOP3.LUT R12, R12, UR4, RZ, 0x3c, !PT ;  /* 0x000000040c0c7c12 */ /* 0x000fe4000f8e3cff */
[----:B-1----:R-:W-:-:S04]  /*3050*/  SHF.L.U32 R5, R9, 0x1f, RZ ;  /* 0x0000001f09057819 */ /* 0x002fc800000006ff */
[----:B------:R-:W1:Y:S02]  /*3060*/  SYNCS.PHASECHK.TRANS64.TRYWAIT P1, [R0+URZ+0x110], R5 ;  /* 0x00011005000075a7 */ /* 0x000e6400080211ff */
[----:B-1----:R-:W-:Y:S05]  /*3070*/  @!P1 BRA `(.L_x_59) ;  /* 0x0000006400b49947 */ /* 0x002fea0003800000 */
.L_x_187:
[----:B------:R-:W-:Y:S01]  /*3080*/  LEA R4, R11, UR37, 0x4 ;  /* 0x000000250b047c11 */ /* 0x000fe2000f8e20ff */
[----:B-1----:R-:W-:Y:S01]  /*3090*/  VIADD R0, R0, 0x120 ;  /* 0x0000012000007836 */ /* 0x002fe20000000000 */
[----:B------:R-:W-:Y:S01]  /*30a0*/  SEL R3, R3, RZ, P0 ;  /* 0x000000ff03037207 */ /* 0x000fe20000000000 */
[----:B------:R-:W-:-:S03]  /*30b0*/  VIADD R11, R11, 0x1 ;  /* 0x000000010b0b7836 */ /* 0x000fc60000000000 */
[----:B------:R-:W1:Y:S01]  /*30c0*/  LDS.128 R4, [R4+0x1a0] ;  /* 0x0001a00004047984 */ /* 0x000e620000000c00 */
[----:B------:R-:W-:Y:S02]  /*30d0*/  PRMT R0, RZ, 0x654, R0 ;  /* 0x00000654ff007816 */ /* 0x000fe40000000000 */
[C---:B------:R-:W-:Y:S01]  /*30e0*/  ISETP.NE.AND P1, PT, R11.reuse, 0x2, PT ;  /* 0x000000020b00780c */ /* 0x040fe20003f25270 */
[----:B------:R-:W-:Y:S01]  /*30f0*/  @!PT LDS RZ, [RZ] ;  /* 0x00000000fffff984 */ /* 0x000fe20000000800 */
[----:B------:R-:W-:Y:S01]  /*3100*/  @!PT LDS RZ, [RZ] ;  /* 0x00000000fffff984 */ /* 0x000fe20000000800 */
[----:B------:R-:W-:Y:S01]  /*3110*/  @!PT LDS RZ, [RZ] ;  /* 0x00000000fffff984 */ /* 0x000fe20000000800 */
[----:B------:R-:W-:Y:S01]  /*3120*/  @!PT LDS RZ, [RZ] ;  /* 0x00000000fffff984 */ /* 0x000fe20000000800 */
[----:B------:R2:W-:Y:S06]  /*3130*/  MEMBAR.ALL.CTA ;  /* 0x0000000000007992 */ /* 0x0005ec0000008000 */
[----:B--2---:R-:W2:Y:S01]  /*3140*/  FENCE.VIEW.ASYNC.S ;  /* 0x00000000000073c6 */ /* 0x004ea20000000000 */
[----:B------:R-:W-:Y:S01]  /*3150*/  SEL R11, R11, RZ, P1 ;  /* 0x000000ff0b0b7207 */ /* 0x000fe20000800000 */
[----:B--2---:R2:W-:Y:S01]  /*3160*/  SYNCS.ARRIVE.TRANS64.RED.A1T0 RZ, [R0+URZ], RZ ;  /* 0x000000ff00ff79a7 */ /* 0x0045e200081004ff */
[----:B-1----:R-:W-:-:S02]  /*3170*/  LOP3.LUT P3, RZ, R6, 0x1, RZ, 0xc0, !PT ;  /* 0x0000000106ff7812 */ /* 0x002fc4000786c0ff */
[----:B------:R-:W-:-:S04]  /*3180*/  SEL R5, RZ, 0x1, P0 ;  /* 0x00000001ff057807 */ /* 0x000fc80000000000 */
[----:B------:R-:W-:Y:S02]  /*3190*/  LOP3.LUT R8, R8, R5, RZ, 0x3c, !PT ;  /* 0x0000000508087212 */ /* 0x000fe400078e3cff */
[----:B--2---:R-:W-:-:S04]  /*31a0*/  SEL R0, RZ, 0x1, P1 ;  /* 0x00000001ff007807 */ /* 0x004fc80000800000 */
[----:B------:R-:W-:Y:S01]  /*31b0*/  LOP3.LUT R9, R9, R0, RZ, 0x3c, !PT ;  /* 0x0000000009097212 */ /* 0x000fe200078e3cff */
[----:B------:R-:W-:Y:S06]  /*31c0*/  @P3 BRA `(.L_x_60) ;  /* 0xfffffffc002c3947 */ /* 0x000fec000383ffff */
[----:B------:R-:W-:Y:S01]  /*31d0*/  ULEA UR5, UR6, UR37, 0x3 ;  /* 0x0000002506057291 */ /* 0x000fe2000f8e18ff */
[----:B------:R-:W-:-:S08]  /*31e0*/  SHF.L.U32 R3, R12, 0x1f, RZ ;  /* 0x0000001f0c037819 */ /* 0x000fd000000006ff */
[----:B------:R-:W1:Y:S02]  /*31f0*/  SYNCS.PHASECHK.TRANS64 P0, [UR5+0x120], R3 ;  /* 0x00012003ff0075a7 */ /* 0x000e640008001005 */
[----:B-1----:R-:W-:Y:S05]  /*3200*/  @P0 BRA `(.L_x_61) ;  /* 0x0000000000080947 */ /* 0x002fea0003800000 */
[----:B------:R-:W1:Y:S02]  /*3210*/  SYNCS.PHASECHK.TRANS64.TRYWAIT P0, [UR5+0x120], R3 ;  /* 0x00012003ff0075a7 */ /* 0x000e640008001105 */
[----:B-1----:R-:W-:Y:S05]  /*3220*/  @!P0 BRA `(.L_x_62) ;  /* 0x00000064005c8947 */ /* 0x002fea0003800000 */
.L_x_61:
[----:B------:R-:W-:-:S04]  /*3230*/  UIADD3 UR4, UPT, UPT, UR6, 0x1, URZ ;  /* 0x0000000106047890 */ /* 0x000fc8000fffe0ff */
[----:B------:R-:W-:-:S04]  /*3240*/  UISETP.NE.AND UP0, UPT, UR4, 0x2, UPT ;  /* 0x000000020400788c */ /* 0x000fc8000bf05270 */
[----:B------:R-:W-:Y:S02]  /*3250*/  USEL UR7, URZ, 0x1, UP0 ;  /* 0x00000001ff077887 */ /* 0x000fe40008000000 */
[----:B------:R-:W-:-:S04]  /*3260*/  USEL UR4, UR4, URZ, UP0 ;  /* 0x000000ff04047287 */ /* 0x000fc80008000000 */
[----:B------:R-:W-:Y:S01]  /*3270*/  ULEA UR4, UR4, UR37, 0x3 ;  /* 0x0000002504047291 */ /* 0x000fe2000f8e18ff */
[----:B-1----:R-:W-:-:S04]  /*3280*/  LOP3.LUT R3, R12, UR7, RZ, 0x3c, !PT ;  /* 0x000000070c037c12 */ /* 0x002fc8000f8e3cff */
[----:B------:R-:W-:-:S04]  /*3290*/  SHF.L.U32 R0, R3, 0x1f, RZ ;  /* 0x0000001f03007819 */ /* 0x000fc800000006ff */
[----:B------:R-:W1:Y:S02]  /*32a0*/  SYNCS.PHASECHK.TRANS64 P0, [UR4+0x120], R0 ;  /* 0x00012000ff0075a7 */ /* 0x000e640008001004 */
[----:B-1----:R-:W-:Y:S05]  /*32b0*/  @P0 EXIT ;  /* 0x000000000000094d */ /* 0x002fea0003800000 */
[----:B------:R-:W-:Y:S02]  /*32c0*/  SHF.L.U32 R3, R3, 0x1f, RZ ;  /* 0x0000001f03037819 */ /* 0x000fe400000006ff */
[----:B------:R-:W-:-:S07]  /*32d0*/  MOV R0, UR4 ;  /* 0x0000000400007c02 */ /* 0x000fce0008000f00 */
.L_x_63:
[----:B-1----:R1:W2:Y:S02]  /*32e0*/  SYNCS.PHASECHK.TRANS64.TRYWAIT P0, [R0+URZ+0x120], R3 ;  /* 0x00012003000075a7 */ /* 0x0022a400080011ff */
[----:B--2---:R-:W-:Y:S05]  /*32f0*/  @!P0 NANOSLEEP.SYNCS 0x989680 ;  /* 0x009896800000895d */ /* 0x004fea0003900000 */
[----:B------:R-:W2:Y:S02]  /*3300*/  @!P0 SYNCS.PHASECHK.TRANS64 P0, [R0+URZ+0x120], R3 ;  /* 0x00012003000085a7 */ /* 0x000ea400080010ff */
[----:B--2---:R-:W-:Y:S05]  /*3310*/  @P0 EXIT ;  /* 0x000000000000094d */ /* 0x004fea0003800000 */
[----:B------:R-:W-:Y:S05]  /*3320*/  BRA `(.L_x_63) ;  /* 0xfffffffc00ec7947 */ /* 0x000fea000383ffff */
.L_x_56:
[----:B------:R-:W-:Y:S05]  /*3330*/  BRA.U UP4, `(.L_x_64) ;  /* 0x0000001104d87547 */ /* 0x000fea000b800000 */
[----:B------:R-:W-:Y:S01]  /*3340*/  UMOV UR6, 0x40 ;  /* 0x0000004000067882 */ /* 0x000fe20000000000 */
[----:B------:R-:W-:Y:S01]  /*3350*/  NOP ;  /* 0x0000000000007918 */ /* 0x000fe20000000000 */
[----:B------:R-:W-:Y:S01]  /*3360*/  ULEA UR6, UR37, UR6, 0x18 ;  /* 0x0000000625067291 */ /* 0x000fe2000f8ec0ff */
[----:B------:R-:W-:Y:S02]  /*3370*/  UMOV UR7, 0x400 ;  /* 0x0000040000077882 */ /* 0x000fe40000000000 */
[----:B------:R-:W-:-:S06]  /*3380*/  ULEA UR37, UR37, UR7, 0x18 ;  /* 0x0000000725257291 */ /* 0x000fcc000f8ec0ff */
[----:B------:R-:W1:Y:S02]  /*3390*/  LDS.U8 R2, [UR6+0x1c] ;  /* 0x00001c06ff027984 */ /* 0x000e640008000000 */
[----:B-1----:R-:W-:-:S13]  /*33a0*/  ISETP.NE.AND P0, PT, R2, RZ, PT ;  /* 0x000000ff0200720c */ /* 0x002fda0003f05270 */
[----:B------:R-:W-:Y:S05]  /*33b0*/  @P0 BRA `(.L_x_65) ;  /* 0x0000000400080947 */ /* 0x000fea0003800000 */
[----:B------:R-:W-:Y:S02]  /*33c0*/  UISETP.NE.U32.AND UP0, UPT, UR5, 0x1, UPT ;  /* 0x000000010500788c */ /* 0x000fe4000bf05070 */
[----:B------:R-:W-:-:S07]  /*33d0*/  UIADD3 UR8, UPT, UPT, UR6, 0x8, URZ ;  /* 0x0000000806087890 */ /* 0x000fce000fffe0ff */
[----:B------:R-:W-:Y:S05]  /*33e0*/  BRA.U !UP0, `(.L_x_66) ;  /* 0x00000001089c7547 */ /* 0x000fea000b800000 */
[----:B------:R-:W-:Y:S01]  /*33f0*/  ELECT P0, URZ, PT ;  /* 0x0000000000ff782f */ /* 0x000fe20003800000 */
[----:B------:R-:W-:-:S12]  /*3400*/  BSSY B0, `(.L_x_66) ;  /* 0x0000025000007945 */ /* 0x000fd80003800000 */
[----:B------:R-:W-:Y:S05]  /*3410*/  @!P0 BRA `(.L_x_67) ;  /* 0x00000000008c8947 */ /* 0x000fea0003800000 */
[----:B------:R-:W-:-:S05]  /*3420*/  UMOV UR7, 0x10 ;  /* 0x0000001000077882 */ /* 0x000fca0000000000 */
[----:B------:R-:W-:Y:S04]  /*3430*/  DEPBAR.LE SB1, 0x36 ;  /* 0x00009d800000791a */ /* 0x000fe80000000000 */
[----:B------:R-:W1:Y:S02]  /*3440*/  UTCATOMSWS.2CTA.FIND_AND_SET.ALIGN UP1, UR7, UR7 ;  /* 0x00000007000775e3 */ /* 0x000e640008220800 */
[----:B-1----:R-:W-:Y:S01]  /*3450*/  MOV R11, UR7 ;  /* 0x00000007000b7c02 */ /* 0x002fe20008000f00 */
[----:B------:R-:W-:Y:S06]  /*3460*/  BRA.U UP1, `(.L_x_68) ;  /* 0x0000000101187547 */ /* 0x000fec000b800000 */
.L_x_69:
[----:B------:R-:W-:Y:S05]  /*3470*/  NANOSLEEP 0x64 ;  /* 0x000000640000795d */ /* 0x000fea0003800000 */
[----:B------:R-:W-:-:S05]  /*3480*/  UMOV UR7, 0x10 ;  /* 0x0000001000077882 */ /* 0x000fca0000000000 */
[----:B------:R-:W-:Y:S04]  /*3490*/  DEPBAR.LE SB1, 0x36 ;  /* 0x00009d800000791a */ /* 0x000fe80000000000 */
[----:B------:R-:W1:Y:S02]  /*34a0*/  UTCATOMSWS.2CTA.FIND_AND_SET.ALIGN UP1, UR7, UR7 ;  /* 0x00000007000775e3 */ /* 0x000e640008220800 */
[----:B-1----:R-:W-:Y:S01]  /*34b0*/  MOV R11, UR7 ;  /* 0x00000007000b7c02 */ /* 0x002fe20008000f00 */
[----:B------:R-:W-:Y:S05]  /*34c0*/  BRA.U !UP1, `(.L_x_69) ;  /* 0xfffffffd09e87547 */ /* 0x000fea000b83ffff */
.L_x_68:
[----:B------:R-:W1:Y:S01]  /*34d0*/  LDS R5, [UR6+0x10] ;  /* 0x00001006ff057984 */ /* 0x000e620008000800 */
[----:B------:R-:W-:Y:S01]  /*34e0*/  IMAD.U32 R3, RZ, RZ, UR37 ;  /* 0x00000025ff037e24 */ /* 0x000fe2000f8e00ff */
[----:B------:R-:W-:-:S03]  /*34f0*/  MOV R2, UR4 ;  /* 0x0000000400027c02 */ /* 0x000fc60008000f00 */
[----:B------:R-:W-:Y:S01]  /*3500*/  VIADD R3, R3, 0x1c0 ;  /* 0x000001c003037836 */ /* 0x000fe20000000000 */
[----:B-1----:R-:W-:-:S04]  /*3510*/  SHF.L.U32 R5, R5, 0x1f, RZ ;  /* 0x0000001f05057819 */ /* 0x002fc800000006ff */
[----:B------:R-:W1:Y:S02]  /*3520*/  SYNCS.PHASECHK.TRANS64.TRYWAIT P0, [UR6+0x8], R5 ;  /* 0x00000805ff0075a7 */ /* 0x000e640008001106 */
[----:B-1----:R-:W-:Y:S05]  /*3530*/  @P0 BRA `(.L_x_70) ;  /* 0x0000000000080947 */ /* 0x002fea0003800000 */
[----:B------:R-:W1:Y:S02]  /*3540*/  SYNCS.PHASECHK.TRANS64.TRYWAIT P0, [UR6+0x8], R5 ;  /* 0x00000805ff0075a7 */ /* 0x000e640008001106 */
[----:B-1----:R-:W-:Y:S05]  /*3550*/  @!P0 BRA `(.L_x_71) ;  /* 0x0000006000a88947 */ /* 0x002fea0003800000 */
.L_x_70:
[----:B-1----:R-:W-:Y:S01]  /*3560*/  HFMA2 R4, -RZ, RZ, 0, 5.9604644775390625e-08 ;  /* 0x00000001ff047431 */ /* 0x002fe200000001ff */
[----:B------:R-:W-:Y:S01]  /*3570*/  UPRMT UR7, UR4, 0x654, UR8 ;  /* 0x0000065404077896 */ /* 0x000fe20008000008 */
[----:B------:R-:W-:Y:S01]  /*3580*/  IMAD.MOV.U32 R6, RZ, RZ, 0xffff ;  /* 0x0000ffffff067424 */ /* 0x000fe200078e00ff */
[----:B------:R-:W-:Y:S01]  /*3590*/  PRMT R2, R2, 0x654, R3 ;  /* 0x0000065402027816 */ /* 0x000fe20000000003 */
[----:B------:R-:W-:Y:S02]  /*35a0*/  IMAD.MOV.U32 R5, RZ, RZ, 0x4 ;  /* 0x00000004ff057424 */ /* 0x000fe400078e00ff */
[----:B------:R-:W-:Y:S01]  /*35b0*/  IMAD.SHL.U32 R9, R11, 0x20, RZ ;  /* 0x000000200b097824 */ /* 0x000fe200078e00ff */
[----:B------:R-:W-:Y:S02]  /*35c0*/  MOV R3, UR7 ;  /* 0x0000000700037c02 */ /* 0x000fe40008000f00 */
[-C--:B------:R-:W-:Y:S01]  /*35d0*/  SHF.L.U32 R7, R6, R11.reuse, RZ ;  /* 0x0000000b06077219 */ /* 0x080fe200000006ff */
[----:B------:R1:W-:Y:S01]  /*35e0*/  SYNCS.ARRIVE.TRANS64.RED RZ, [UR7], R5 ;  /* 0x00000005ffff79a7 */ /* 0x0003e20008000407 */
[----:B------:R-:W-:Y:S01]  /*35f0*/  SHF.L.U32 R6, R4, R11, RZ ;  /* 0x0000000b04067219 */ /* 0x000fe200000006ff */
[----:B------:R1:W-:Y:S04]  /*3600*/  STS [UR37+0x1c0], R9 ;  /* 0x0001c009ff007988 */ /* 0x0003e80008000825 */
[----:B------:R1:W-:Y:S04]  /*3610*/  STAS [R2.64], R11 ;  /* 0x0000000b02007dbd */ /* 0x0003e8000c0008ff */
[----:B------:R1:W-:Y:S04]  /*3620*/  ATOMS.OR RZ, [UR6+0x14], R7 ;  /* 0x00001407ffff798c */ /* 0x0003e8000b000006 */
[----:B------:R1:W-:Y:S04]  /*3630*/  ATOMS.OR RZ, [UR6+0x18], R6 ;  /* 0x00001806ffff798c */ /* 0x0003e8000b000006 */
[----:B------:R1:W-:Y:S02]  /*3640*/  ATOMS.XOR RZ, [UR6+0x10], R4 ;  /* 0x00001004ffff798c */ /* 0x0003e4000b800006 */
.L_x_67:
[----:B------:R-:W-:Y:S05]  /*3650*/  BSYNC B0 ;  /* 0x0000000000007941 */ /* 0x000fea0003800000 */
.L_x_66:
[----:B------:R-:W-:Y:S05]  /*3660*/  BRA.U UP0, `(.L_x_72) ;  /* 0x00000001006c7547 */ /* 0x000fea000b800000 */
[----:B------:R-:W-:-:S03]  /*3670*/  UMOV UR7, 0xffffffff ;  /* 0xffffffff00077882 */ /* 0x000fc60000000000 */
[----:B------:R-:W-:Y:S05]  /*3680*/  BRA.DIV UR7, `(.L_x_73) ;  /* 0x0000006207747947 */ /* 0x000fea000b800000 */
[----:B------:R-:W-:-:S13]  /*3690*/  ELECT P6, URZ, PT ;  /* 0x0000000000ff782f */ /* 0x000fda00038c0000 */
.L_x_191:
[----:B------:R-:W-:Y:S05]  /*36a0*/  @!P6 BRA `(.L_x_72) ;  /* 0x00000000005ce947 */ /* 0x000fea0003800000 */
[----:B-1----:R-:W1:Y:S02]  /*36b0*/  LDS R3, [UR6+0x10] ;  /* 0x00001006ff037984 */ /* 0x002e640008000800 */
[----:B-1----:R-:W-:-:S04]  /*36c0*/  SHF.L.U32 R3, R3, 0x1f, RZ ;  /* 0x0000001f03037819 */ /* 0x002fc800000006ff */
[----:B------:R-:W1:Y:S02]  /*36d0*/  SYNCS.PHASECHK.TRANS64.TRYWAIT P0, [UR6+0x8], R3 ;  /* 0x00000803ff0075a7 */ /* 0x000e640008001106 */
[----:B-1----:R-:W-:Y:S05]  /*36e0*/  @P0 BRA `(.L_x_74) ;  /* 0x0000000000080947 */ /* 0x002fea0003800000 */
[----:B------:R-:W1:Y:S02]  /*36f0*/  SYNCS.PHASECHK.TRANS64.TRYWAIT P0, [UR6+0x8], R3 ;  /* 0x00000803ff0075a7 */ /* 0x000e640008001106 */
[----:B-1----:R-:W-:Y:S05]  /*3700*/  @!P0 BRA `(.L_x_75) ;  /* 0x0000006000748947 */ /* 0x002fea0003800000 */
.L_x_74:
[----:B------:R-:W2:Y:S01]  /*3710*/  LDS R5, [UR37+0x1c0] ;  /* 0x0001c025ff057984 */ /* 0x000ea20008000800 */
[----:B-1----:R-:W-:Y:S02]  /*3720*/  HFMA2 R2, -RZ, RZ, 0, 5.9604644775390625e-08 ;  /* 0x00000001ff027431 */ /* 0x002fe400000001ff */
[----:B------:R-:W-:Y:S01]  /*3730*/  IMAD.MOV.U32 R3, RZ, RZ, 0xffff ;  /* 0x0000ffffff037424 */ /* 0x000fe200078e00ff */
[----:B------:R-:W-:Y:S01]  /*3740*/  UPRMT UR7, UR4, 0x654, UR8 ;  /* 0x0000065404077896 */ /* 0x000fe20008000008 */
[----:B--2---:R-:W-:-:S03]  /*3750*/  IMAD.SHL.U32 R4, R5, 0x20, RZ ;  /* 0x0000002005047824 */ /* 0x004fc600078e00ff */
[-C--:B------:R-:W-:Y:S02]  /*3760*/  SHF.L.U32 R3, R3, R5.reuse, RZ ;  /* 0x0000000503037219 */ /* 0x080fe400000006ff */
[----:B------:R-:W-:Y:S01]  /*3770*/  SHF.L.U32 R5, R2, R5, RZ ;  /* 0x0000000502057219 */ /* 0x000fe200000006ff */
[----:B------:R2:W-:Y:S04]  /*3780*/  STS [UR37+0x1c0], R4 ;  /* 0x0001c004ff007988 */ /* 0x0005e80008000825 */
[----:B------:R2:W-:Y:S04]  /*3790*/  ATOMS.OR RZ, [UR6+0x14], R3 ;  /* 0x00001403ffff798c */ /* 0x0005e8000b000006 */
[----:B------:R2:W-:Y:S01]  /*37a0*/  ATOMS.OR RZ, [UR6+0x18], R5 ;  /* 0x00001805ffff798c */ /* 0x0005e2000b000006 */
[----:B------:R-:W-:Y:S03]  /*37b0*/  SYNCS.ARRIVE.TRANS64.RED.A1T0 RZ, [UR7], RZ ;  /* 0x000000ffffff79a7 */ /* 0x000fe60008100407 */
[----:B------:R2:W-:Y:S01]  /*37c0*/  ATOMS.XOR RZ, [UR6+0x10], R2 ;  /* 0x00001002ffff798c */ /* 0x0005e2000b800006 */
[----:B------:R-:W-:Y:S05]  /*37d0*/  BRA `(.L_x_72) ;  /* 0x0000000000107947 */ /* 0x000fea0003800000 */
.L_x_65:
[----:B------:R-:W-:-:S05]  /*37e0*/  MOV R2, 0xffffffff ;  /* 0xffffffff00027802 */ /* 0x000fca0000000f00 */
[----:B------:R1:W-:Y:S02]  /*37f0*/  STS [UR37+0x1c0], R2 ;  /* 0x0001c002ff007988 */ /* 0x0003e40008000825 */
[----:B-1----:R-:W-:Y:S02]  /*3800*/  MOV R2, 0x3820 ;  /* 0x0000382000027802 */ /* 0x002fe40000000f00 */
[----:B-----5:R-:W-:Y:S05]  /*3810*/  CALL.REL.NOINC `($__internal_1_$__cuda_sm10x_tcgen05_guardrail_trap_phase_invalid_during_alloc) ;  /* 0x0000006800487944 */ /* 0x020fea0003c00000 */
.L_x_72:
[----:B------:R-:W-:Y:S05]  /*3820*/  WARPSYNC.ALL ;  /* 0x0000000000007948 */ /* 0x000fea0003800000 */
[----:B------:R-:W3:Y:S01]  /*3830*/  S2UR UR7, SR_CgaCtaId ;  /* 0x00000000000779c3 */ /* 0x000ee20000008800 */
[----:B------:R-:W-:Y:S01]  /*3840*/  UMOV UR6, 0x400 ;  /* 0x0000040000067882 */ /* 0x000fe20000000000 */
[----:B------:R-:W-:-:S06]  /*3850*/  NOP ;  /* 0x0000000000007918 */ /* 0x000fcc0000000000 */
[----:B------:R-:W-:Y:S06]  /*3860*/  BAR.ARV 0x6, 0xa0 ;  /* 0x0182800000007b1d */ /* 0x000fec0000002000 */
[----:B------:R-:W4:Y:S01]  /*3870*/  LDCU UR8, c[0x0][0x38c] ;  /* 0x00007180ff0877ac */ /* 0x000f220008000800 */
[----:B------:R-:W-:Y:S01]  /*3880*/  LOP3.LUT R0, R0, 0xffff, RZ, 0xc0, !PT ;  /* 0x0000ffff00007812 */ /* 0x000fe200078ec0ff */
[----:B-1----:R-:W-:Y:S01]  /*3890*/  IMAD.MOV.U32 R9, RZ, RZ, 0x1 ;  /* 0x00000001ff097424 */ /* 0x002fe200078e00ff */
[----:B------:R-:W-:Y:S01]  /*38a0*/  LOP3.LUT R8, R8, 0xffff, RZ, 0xc0, !PT ;  /* 0x0000ffff08087812 */ /* 0x000fe200078ec0ff */
[----:B------:R-:W-:Y:S01]  /*38b0*/  UMOV UR19, URZ ;  /* 0x000000ff00137c82 */ /* 0x000fe20008000000 */
[----:B------:R-:W-:Y:S01]  /*38c0*/  R2UR UR11, R0 ;  /* 0x00000000000b72ca */ /* 0x000fe200000e0000 */
[----:B------:R-:W-:Y:S01]  /*38d0*/  UMOV UR18, URZ ;  /* 0x000000ff00127c82 */ /* 0x000fe20008000000 */
[----:B------:R-:W-:Y:S01]  /*38e0*/  R2UR UR12, R8 ;  /* 0x00000000080c72ca */ /* 0x000fe200000e0000 */
[----:B------:R-:W-:Y:S01]  /*38f0*/  IMAD.MOV.U32 R8, RZ, RZ, RZ ;  /* 0x000000ffff087224 */ /* 0x000fe200078e00ff */
[----:B------:R-:W-:Y:S01]  /*3900*/  UMOV UR17, URZ ;  /* 0x000000ff00117c82 */ /* 0x000fe20008000000 */
[----:B---3--:R-:W-:-:S02]  /*3910*/  ULEA UR7, UR7, UR6, 0x18 ;  /* 0x0000000607077291 */ /* 0x008fc4000f8ec0ff */
[----:B------:R-:W-:Y:S02]  /*3920*/  UISETP.NE.AND UP2, UPT, UR5, URZ, UPT ;  /* 0x000000ff0500728c */ /* 0x000fe4000bf45270 */
[----:B------:R-:W-:Y:S02]  /*3930*/  UIADD3 UR13, UPT, UPT, UR7, 0x8400, URZ ;  /* 0x00008400070d7890 */ /* 0x000fe4000fffe0ff */
[----:B------:R-:W-:Y:S02]  /*3940*/  UIADD3 UR14, UPT, UPT, UR7, 0x20400, URZ ;  /* 0x00020400070e7890 */ /* 0x000fe4000fffe0ff */
[----:B----4-:R-:W-:Y:S01]  /*3950*/  UIADD3 UR8, UPT, UPT, UR8, 0x1f, URZ ;  /* 0x0000001f08087890 */ /* 0x010fe2000fffe0ff */
[----:B--2---:R-:W1:Y:S01]  /*3960*/  LDS R2, [UR7+0x1c0] ;  /* 0x0001c007ff027984 */ /* 0x004e620008000800 */
[----:B------:R-:W-:Y:S02]  /*3970*/  USHF.R.U32.HI UR13, URZ, 0x4, UR13 ;  /* 0x00000004ff0d7899 */ /* 0x000fe4000801160d */
[----:B------:R-:W-:-:S02]  /*3980*/  USHF.R.S32.HI UR6, URZ, 0x1f, UR8 ;  /* 0x0000001fff067899 */ /* 0x000fc40008011408 */
[----:B------:R-:W-:Y:S02]  /*3990*/  USHF.R.U32.HI UR14, URZ, 0x4, UR14 ;  /* 0x00000004ff0e7899 */ /* 0x000fe4000801160e */
[----:B------:R-:W-:Y:S02]  /*39a0*/  ULEA.HI UR6, UR6, UR8, URZ, 0x5 ;  /* 0x0000000806067291 */ /* 0x000fe4000f8f28ff */
[----:B------:R-:W-:Y:S02]  /*39b0*/  ULOP3.LUT UR13, UR13, 0x3fff, URZ, 0xc0, !UPT ;  /* 0x00003fff0d0d7892 */ /* 0x000fe4000f8ec0ff */
[----:B------:R-:W-:Y:S02]  /*39c0*/  USHF.R.S32.HI UR6, URZ, 0x5, UR6 ;  /* 0x00000005ff067899 */ /* 0x000fe40008011406 */
[----:B------:R-:W-:Y:S02]  /*39d0*/  ULOP3.LUT UR14, UR14, 0x3fff, URZ, 0xc0, !UPT ;  /* 0x00003fff0e0e7892 */ /* 0x000fe4000f8ec0ff */
[----:B------:R-:W-:Y:S01]  /*39e0*/  UISETP.LT.AND UP0, UPT, UR6, 0x1, UPT ;  /* 0x000000010600788c */ /* 0x000fe2000bf01270 */
[----:B------:R-:W-:Y:S01]  /*39f0*/  UMOV UR28, 0x0 ;  /* 0x00000000001c7882 */ /* 0x000fe20000000000 */
[----:B------:R-:W-:Y:S01]  /*3a00*/  UMOV UR29, 0x8200910 ;  /* 0x08200910001d7882 */ /* 0x000fe20000000000 */
[----:B------:R-:W-:-:S02]  /*3a10*/  ULOP3.LUT UR13, UR13, 0x10000, URZ, 0xfc, !UPT ;  /* 0x000100000d0d7892 */ /* 0x000fc4000f8efcff */
[----:B------:R-:W-:Y:S02]  /*3a20*/  ULOP3.LUT UR14, UR14, 0x10000, URZ, 0xfc, !UPT ;  /* 0x000100000e0e7892 */ /* 0x000fe4000f8efcff */
[----:B------:R-:W-:Y:S01]  /*3a30*/  USEL UR20, UR6, 0x1, !UP0 ;  /* 0x0000000106147887 */ /* 0x000fe2000c000000 */
[----:B------:R-:W-:Y:S01]  /*3a40*/  UMOV UR26, 0x0 ;  /* 0x00000000001a7882 */ /* 0x000fe20000000000 */
[----:B------:R-:W-:Y:S01]  /*3a50*/  UMOV UR27, 0x8200910 ;  /* 0x08200910001b7882 */ /* 0x000fe20000000000 */
[----:B------:R-:W-:Y:S01]  /*3a60*/  UMOV UR24, 0x0 ;  /* 0x0000000000187882 */ /* 0x000fe20000000000 */
[----:B------:R-:W-:Y:S01]  /*3a70*/  UMOV UR25, 0x8200910 ;  /* 0x0820091000197882 */ /* 0x000fe20000000000 */
[----:B------:R-:W-:Y:S01]  /*3a80*/  UMOV UR22, 0x0 ;  /* 0x0000000000167882 */ /* 0x000fe20000000000 */
[----:B------:R-:W-:Y:S01]  /*3a90*/  UMOV UR23, 0x8200910 ;  /* 0x0820091000177882 */ /* 0x000fe20000000000 */
[----:B-1----:R-:W-:Y:S02]  /*3aa0*/  R2UR UR21, R2 ;  /* 0x00000000021572ca */ /* 0x002fe400000e0000 */
[----:B------:R-:W-:-:S13]  /*3ab0*/  CS2R R2, SRZ ;  /* 0x0000000000027805 */ /* 0x000fda000001ff00 */
.L_x_83:
[C---:B------:R-:W-:Y:S02]  /*3ac0*/  LEA R0, R8.reuse, UR7, 0x3 ;  /* 0x0000000708007c11 */ /* 0x040fe4000f8e18ff */
[----:B------:R-:W-:Y:S02]  /*3ad0*/  SHF.L.U32 R5, R3, 0x1f, RZ ;  /* 0x0000001f03057819 */ /* 0x000fe400000006ff */
[----:B------:R-:W-:Y:S02]  /*3ae0*/  LEA R4, R8, UR7, 0x4 ;  /* 0x0000000708047c11 */ /* 0x000fe4000f8e20ff */
[----:B------:R-:W1:Y:S02]  /*3af0*/  SYNCS.PHASECHK.TRANS64.TRYWAIT P0, [R0+URZ+0x110], R5 ;  /* 0x00011005000075a7 */ /* 0x000e6400080011ff */
[----:B-1-34-:R-:W-:Y:S05]  /*3b00*/  @!P0 BRA `(.L_x_76) ;  /* 0x0000005c008c8947 */ /* 0x01afea0003800000 */
.L_x_192:
[----:B-1----:R-:W1:Y:S01]  /*3b10*/  LDS.128 R4, [R4+0x1a0] ;  /* 0x0001a00004047984 */ /* 0x002e620000000c00 */
[----:B------:R-:W-:Y:S02]  /*3b20*/  VIADD R0, R0, 0x120 ;  /* 0x0000012000007836 */ /* 0x000fe40000000000 */
[----:B------:R-:W-:Y:S01]  /*3b30*/  VIADD R8, R8, 0x1 ;  /* 0x0000000108087836 */ /* 0x000fe20000000000 */
[----:B------:R-:W-:Y:S01]  /*3b40*/  @!PT LDS RZ, [RZ] ;  /* 0x00000000fffff984 */ /* 0x000fe20000000800 */
[----:B------:R-:W-:Y:S01]  /*3b50*/  @!PT LDS RZ, [RZ] ;  /* 0x00000000fffff984 */ /* 0x000fe20000000800 */
[----:B------:R-:W-:Y:S01]  /*3b60*/  @!PT LDS RZ, [RZ] ;  /* 0x00000000fffff984 */ /* 0x000fe20000000800 */
[----:B------:R-:W-:Y:S01]  /*3b70*/  @!PT LDS RZ, [RZ] ;  /* 0x00000000fffff984 */ /* 0x000fe20000000800 */
[----:B------:R2:W-:Y:S06]  /*3b80*/  MEMBAR.ALL.CTA ;  /* 0x0000000000007992 */ /* 0x0005ec0000008000 */
[----:B--2---:R-:W2:Y:S01]  /*3b90*/  FENCE.VIEW.ASYNC.S ;  /* 0x00000000000073c6 */ /* 0x004ea20000000000 */
[----:B------:R-:W-:-:S04]  /*3ba0*/  PRMT R0, RZ, 0x654, R0 ;  /* 0x00000654ff007816 */ /* 0x000fc80000000000 */
[----:B--2---:R2:W-:Y:S01]  /*3bb0*/  SYNCS.ARRIVE.TRANS64.RED.A1T0 RZ, [R0+URZ], RZ ;  /* 0x000000ff00ff79a7 */ /* 0x0045e200081004ff */
[----:B-1----:R-:W-:Y:S01]  /*3bc0*/  LOP3.LUT P1, RZ, R6, 0x1, RZ, 0xc0, !PT ;  /* 0x0000000106ff7812 */ /* 0x002fe2000782c0ff */
[----:B--2---:R-:W-:-:S12]  /*3bd0*/  BRA.U UP2, `(.L_x_77) ;  /* 0x0000000502087547 */ /* 0x004fd8000b800000 */
[----:B------:R-:W1:Y:S01]  /*3be0*/  LDCU UR8, c[0x0][0x38c] ;  /* 0x00007180ff0877ac */ /* 0x000e620008000800 */
[----:B------:R-:W-:Y:S02]  /*3bf0*/  PLOP3.LUT P2, PT, PT, PT, PT, 0x80, 0x8 ;  /* 0x000000000008781c */ /* 0x000fe40003f4f070 */
[----:B------:R-:W-:Y:S01]  /*3c00*/  SHF.L.U32 R5, R9, 0x1f, RZ ;  /* 0x0000001f09057819 */ /* 0x000fe200000006ff */
[----:B------:R-:W-:Y:S02]  /*3c10*/  ULEA UR9, UR19, UR7, 0x3 ;  /* 0x0000000713097291 */ /* 0x000fe4000f8e18ff */
[----:B------:R-:W-:Y:S02]  /*3c20*/  ULEA UR10, UR19, UR21, 0x6 ;  /* 0x00000015130a7291 */ /* 0x000fe4000f8e30ff */
[----:B-1----:R-:W-:-:S06]  /*3c30*/  UISETP.GE.AND UP0, UPT, UR8, 0x1, UPT ;  /* 0x000000010800788c */ /* 0x002fcc000bf06270 */
[----:B------:R-:W-:-:S05]  /*3c40*/  PLOP3.LUT P0, PT, PT, PT, UP0, 0x80, 0x8 ;  /* 0x000000000008781c */ /* 0x000fca0003f0f008 */
[----:B------:R-:W-:-:S08]  /*3c50*/  @UP0 ULEA UR8, UR18, UR7, 0x3 ;  /* 0x0000000712080291 */ /* 0x000fd0000f8e18ff */
[----:B------:R-:W-:-:S04]  /*3c60*/  @P0 SHF.L.U32 R0, R2, 0x1f, RZ ;  /* 0x0000001f02000819 */ /* 0x000fc800000006ff */
[----:B------:R1:W2:Y:S01]  /*3c70*/  @P0 SYNCS.PHASECHK.TRANS64.TRYWAIT P2, [UR8], R0 ;  /* 0x00000000ff0005a7 */ /* 0x0002a20008041108 */
[----:B------:R-:W3:Y:S02]  /*3c80*/  SYNCS.PHASECHK.TRANS64.TRYWAIT P0, [UR9+0x150], R5 ;  /* 0x00015005ff0075a7 */ /* 0x000ee40008001109 */
[----:B-123--:R-:W-:Y:S05]  /*3c90*/  @!P0 BRA `(.L_x_78) ;  /* 0x0000005c003c8947 */ /* 0x00efea0003800000 */
.L_x_194:
[----:B------:R-:W-:Y:S01]  /*3ca0*/  UMOV UR16, UR17 ;  /* 0x0000001100107c82 */ /* 0x000fe20008000000 */
[----:B------:R-:W-:Y:S05]  /*3cb0*/  BRA.U !UP0, `(.L_x_79) ;  /* 0x0000000108c07547 */ /* 0x000fea000b800000 */
[----:B------:R-:W-:Y:S02]  /*3cc0*/  UIADD3 UR16, UPT, UPT, UR20, UR17, URZ ;  /* 0x0000001114107290 */ /* 0x000fe4000fffe0ff */
[----:B------:R-:W-:Y:S01]  /*3cd0*/  UPLOP3.LUT UP3, UPT, UPT, UPT, UPT, 0x40, 0x4 ;  /* 0x000000000004789c */ /* 0x000fe20003f6e870 */
[----:B------:R-:W-:Y:S01]  /*3ce0*/  UMOV UR15, UR6 ;  /* 0x00000006000f7c82 */ /* 0x000fe20008000000 */
[----:B------:R-:W-:-:S09]  /*3cf0*/  UMOV UR46, UR18 ;  /* 0x00000012002e7c82 */ /* 0x000fd20008000000 */
.L_x_82:
[----:B--2---:R-:W-:Y:S01]  /*3d00*/  ULEA UR8, UR46, UR7, 0x3 ;  /* 0x000000072e087291 */ /* 0x004fe2000f8e18ff */
[----:B---3--:R-:W-:Y:S11]  /*3d10*/  @P2 BRA `(.L_x_80) ;  /* 0x00000000000c2947 */ /* 0x008ff60003800000 */
[----:B-1----:R-:W-:Y:S04]  /*3d20*/  SHF.L.U32 R5, R2, 0x1f, RZ ;  /* 0x0000001f02057819 */ /* 0x002fe800000006ff */
[----:B------:R-:W1:Y:S02]  /*3d30*/  SYNCS.PHASECHK.TRANS64.TRYWAIT P0, [UR8], R5 ;  /* 0x00000005ff0075a7 */ /* 0x000e640008001108 */
[----:B-1----:R-:W-:Y:S05]  /*3d40*/  @!P0 BRA `(.L_x_81) ;  /* 0x0000005c00288947 */ /* 0x002fea0003800000 */
.L_x_80:
[----:B------:R-:W-:Y:S01]  /*3d50*/  UISETP.NE.AND UP0, UPT, UR15, 0x1, UPT ;  /* 0x000000010f00788c */ /* 0x000fe2000bf05270 */
[----:B------:R-:W-:Y:S01]  /*3d60*/  PLOP3.LUT P2, PT, PT, PT, PT, 0x80, 0x8 ;  /* 0x000000000008781c */ /* 0x000fe20003f4f070 */
[----:B------:R-:W-:Y:S02]  /*3d70*/  UIADD3 UR18, UPT, UPT, UR46, 0x1, URZ ;  /* 0x000000012e127890 */ /* 0x000fe4000fffe0ff */
[----:B------:R-:W-:Y:S02]  /*3d80*/  ULEA UR32, UR46, UR14, 0x9 ;  /* 0x0000000e2e207291 */ /* 0x000fe4000f8e48ff */
[----:B------:R-:W-:Y:S01]  /*3d90*/  UISETP.NE.AND UP1, UPT, UR18, 0xc, UPT ;  /* 0x0000000c1200788c */ /* 0x000fe2000bf25270 */
[----:B------:R-:W-:Y:S01]  /*3da0*/  PLOP3.LUT P0, PT, PT, PT, UP0, 0x80, 0x8 ;  /* 0x000000000008781c */ /* 0x000fe20003f0f008 */
[----:B------:R-:W-:Y:S02]  /*3db0*/  UIADD3 UR44, UPT, UPT, UR32, 0x2, URZ ;  /* 0x00000002202c7890 */ /* 0x000fe4000fffe0ff */
[----:B------:R-:W-:Y:S02]  /*3dc0*/  USEL UR31, URZ, 0x1, UP1 ;  /* 0x00000001ff1f7887 */ /* 0x000fe40008800000 */
[----:B------:R-:W-:Y:S02]  /*3dd0*/  USEL UR18, UR18, URZ, UP1 ;  /* 0x000000ff12127287 */ /* 0x000fe40008800000 */
[----:B------:R-:W-:Y:S02]  /*3de0*/  UIADD3 UR40, UPT, UPT, UR32, 0x4, URZ ;  /* 0x0000000420287890 */ /* 0x000fe4000fffe0ff */
[----:B------:R-:W-:Y:S01]  /*3df0*/  @UP0 ULEA UR30, UR18, UR7, 0x3 ;  /* 0x00000007121e0291 */ /* 0x000fe2000f8e18ff */
[----:B------:R-:W-:Y:S01]  /*3e00*/  LOP3.LUT R2, R2, UR31, RZ, 0x3c, !PT ;  /* 0x0000001f02027c12 */ /* 0x000fe2000f8e3cff */
[----:B------:R-:W-:Y:S02]  /*3e10*/  UIADD3 UR36, UPT, UPT, UR32, 0x6, URZ ;  /* 0x0000000620247890 */ /* 0x000fe4000fffe0ff */
[----:B------:R-:W-:Y:S01]  /*3e20*/  UIADD3 UR8, UPT, UPT, UR8, 0x60, URZ ;  /* 0x0000006008087890 */ /* 0x000fe2000fffe0ff */
[----:B-1----:R-:W-:Y:S01]  /*3e30*/  @P0 SHF.L.U32 R0, R2, 0x1f, RZ ;  /* 0x0000001f02000819 */ /* 0x002fe200000006ff */
[----:B------:R-:W-:Y:S02]  /*3e40*/  UIADD3 UR17, UPT, UPT, UR17, 0x1, URZ ;  /* 0x0000000111117890 */ /* 0x000fe4000fffe0ff */
[----:B------:R-:W-:Y:S01]  /*3e50*/  UIADD3 UR15, UPT, UPT, UR15, -0x1, URZ ;  /* 0xffffffff0f0f7890 */ /* 0x000fe2000fffe0ff */
[----:B------:R2:W3:Y:S01]  /*3e60*/  @P0 SYNCS.PHASECHK.TRANS64.TRYWAIT P2, [UR30], R0 ;  /* 0x00000000ff0005a7 */ /* 0x0004e2000804111e */
[----:B------:R-:W-:Y:S02]  /*3e70*/  ULEA UR30, UR46, UR13, 0x9 ;  /* 0x0000000d2e1e7291 */ /* 0x000fe4000f8e48ff */
[----:B------:R-:W-:Y:S02]  /*3e80*/  UISETP.NE.AND UP0, UPT, UR17, UR16, UPT ;  /* 0x000000101100728c */ /* 0x000fe4000bf05270 */
[----:B------:R-:W-:Y:S02]  /*3e90*/  UIADD3 UR42, UPT, UPT, UR30, 0x2, URZ ;  /* 0x000000021e2a7890 */ /* 0x000fe4000fffe0ff */
[----:B------:R-:W-:Y:S02]  /*3ea0*/  UIADD3 UR38, UPT, UPT, UR30, 0x4, URZ ;  /* 0x000000041e267890 */ /* 0x000fe4000fffe0ff */
[----:B------:R-:W-:Y:S01]  /*3eb0*/  UIADD3 UR34, UPT, UPT, UR30, 0x6, URZ ;  /* 0x000000061e227890 */ /* 0x000fe2000fffe0ff */
[----:B------:R-:W-:Y:S01]  /*3ec0*/  UMOV UR33, 0x40004040 ;  /* 0x4000404000217882 */ /* 0x000fe20000000000 */
[----:B------:R-:W-:Y:S01]  /*3ed0*/  UMOV UR31, 0x40004040 ;  /* 0x40004040001f7882 */ /* 0x000fe20000000000 */
[----:B------:R-:W-:Y:S01]  /*3ee0*/  UMOV UR45, 0x40004040 ;  /* 0x40004040002d7882 */ /* 0x000fe20000000000 */
[----:B------:R2:W-:Y:S01]  /*3ef0*/  UTCHMMA.2CTA gdesc[UR30], gdesc[UR32], tmem[UR10], tmem[UR28], idesc[UR29], UP3 ;  /* 0x00ff1c201e0075ea */ /* 0x0005e20009a0000a */
[----:B------:R-:W-:Y:S01]  /*3f00*/  UPLOP3.LUT UP3, UPT, UPT, UPT, UPT, 0x80, 0x8 ;  /* 0x000000000008789c */ /* 0x000fe20003f6f070 */
[----:B------:R-:W-:Y:S01]  /*3f10*/  UMOV UR43, 0x40004040 ;  /* 0x40004040002b7882 */ /* 0x000fe20000000000 */
[----:B------:R-:W-:Y:S01]  /*3f20*/  UMOV UR41, 0x40004040 ;  /* 0x4000404000297882 */ /* 0x000fe20000000000 */
[----:B------:R2:W-:Y:S01]  /*3f30*/  UTCHMMA.2CTA gdesc[UR42], gdesc[UR44], tmem[UR10], tmem[UR26], idesc[UR27], UPT ;  /* 0x00ff1a2c2a0075ea */ /* 0x0005e2000ba0000a */
[----:B------:R-:W-:Y:S01]  /*3f40*/  UMOV UR39, 0x40004040 ;  /* 0x4000404000277882 */ /* 0x000fe20000000000 */
[----:B------:R-:W-:Y:S01]  /*3f50*/  UMOV UR37, 0x40004040 ;  /* 0x4000404000257882 */ /* 0x000fe20000000000 */
[----:B------:R-:W-:Y:S01]  /*3f60*/  UMOV UR35, 0x40004040 ;  /* 0x4000404000237882 */ /* 0x000fe20000000000 */
[----:B------:R2:W-:Y:S01]  /*3f70*/  UTCHMMA.2CTA gdesc[UR38], gdesc[UR40], tmem[UR10], tmem[UR24], idesc[UR25], UPT ;  /* 0x00ff1828260075ea */ /* 0x0005e2000ba0000a */
[----:B------:R2:W-:Y:S01]  /*3f80*/  UTCHMMA.2CTA gdesc[UR34], gdesc[UR36], tmem[UR10], tmem[UR22], idesc[UR23], UPT ;  /* 0x00ff1624220075ea */ /* 0x0005e2000ba0000a */
[----:B------:R2:W-:Y:S01]  /*3f90*/  UTCBAR.2CTA.MULTICAST [UR8], URZ, UR12 ;  /* 0x000000ff080073e9 */ /* 0x0005e2000820080c */
[----:B------:R-:W-:Y:S01]  /*3fa0*/  UMOV UR46, UR18 ;  /* 0x00000012002e7c82 */ /* 0x000fe20008000000 */
[----:B------:R-:W-:Y:S05]  /*3fb0*/  BRA.U UP0, `(.L_x_82) ;  /* 0xfffffffd00507547 */ /* 0x000fea000b83ffff */
.L_x_79:
[----:B------:R-:W-:Y:S01]  /*3fc0*/  UIADD3 UR9, UPT, UPT, UR9, 0x130, URZ ;  /* 0x0000013009097890 */ /* 0x000fe2000fffe0ff */
[----:B------:R-:W-:-:S08]  /*3fd0*/  UMOV UR17, UR16 ;  /* 0x0000001000117c82 */ /* 0x000fd00008000000 */
[----:B------:R4:W-:Y:S01]  /*3fe0*/  UTCBAR.2CTA.MULTICAST [UR9], URZ, UR11 ;  /* 0x000000ff090073e9 */ /* 0x0009e2000820080b */
[----:B------:R-:W-:Y:S02]  /*3ff0*/  NOP ;  /* 0x0000000000007918 */ /* 0x000fe40000000000 */
.L_x_77:
[----:B------:R-:W-:Y:S01]  /*4000*/  UIADD3 UR19, UPT, UPT, UR19, 0x1, URZ ;  /* 0x0000000113137890 */ /* 0x000fe2000fffe0ff */
[----:B------:R-:W-:-:S03]  /*4010*/  ISETP.NE.AND P0, PT, R8, 0x2, PT ;  /* 0x000000020800780c */ /* 0x000fc60003f05270 */
[----:B------:R-:W-:Y:S01]  /*4020*/  UISETP.NE.AND UP0, UPT, UR19, 0x4, UPT ;  /* 0x000000041300788c */ /* 0x000fe2000bf05270 */
[----:B-12---:R-:W-:Y:S02]  /*4030*/  SEL R0, RZ, 0x1, P0 ;  /* 0x00000001ff007807 */ /* 0x006fe40000000000 */
[----:B------:R-:W-:Y:S01]  /*4040*/  SEL R8, R8, RZ, P0 ;  /* 0x000000ff08087207 */ /* 0x000fe20000000000 */
[----:B------:R-:W-:Y:S01]  /*4050*/  USEL UR8, URZ, 0x1, UP0 ;  /* 0x00000001ff087887 */ /* 0x000fe20008000000 */
[----:B------:R-:W-:Y:S01]  /*4060*/  LOP3.LUT R3, R3, R0, RZ, 0x3c, !PT ;  /* 0x0000000003037212 */ /* 0x000fe200078e3cff */
[----:B------:R-:W-:-:S04]  /*4070*/  USEL UR19, UR19, URZ, UP0 ;  /* 0x000000ff13137287 */ /* 0x000fc80008000000 */
[----:B------:R-:W-:Y:S01]  /*4080*/  LOP3.LUT R9, R9, UR8, RZ, 0x3c, !PT ;  /* 0x0000000809097c12 */ /* 0x000fe2000f8e3cff */
[----:B------:R-:W-:Y:S07]  /*4090*/  @P1 BRA `(.L_x_83) ;  /* 0xfffffff800881947 */ /* 0x000fee000383ffff */
[----:B------:R-:W1:Y:S01]  /*40a0*/  S2UR UR6, SR_CgaCtaId ;  /* 0x00000000000679c3 */ /* 0x000e620000008800 */
[----:B------:R-:W-:Y:S01]  /*40b0*/  ELECT P0, URZ, PT ;  /* 0x0000000000ff782f */ /* 0x000fe20003800000 */
[----:B------:R-:W-:Y:S01]  /*40c0*/  HFMA2 R0, -RZ, RZ, 0, 5.9604644775390625e-08 ;  /* 0x00000001ff007431 */ /* 0x000fe200000001ff */
[----:B------:R-:W-:-:S05]  /*40d0*/  UMOV UR8, 0x40 ;  /* 0x0000004000087882 */ /* 0x000fca0000000000 */
[----:B------:R-:W-:Y:S01]  /*40e0*/  UVIRTCOUNT.DEALLOC.SMPOOL 0x80 ;  /* 0x000000800000784c */ /* 0x000fe20000000000 */
[----:B------:R-:W-:Y:S02]  /*40f0*/  UISETP.NE.AND UP0, UPT, UR5, URZ, UPT ;  /* 0x000000ff0500728c */ /* 0x000fe4000bf05270 */
[----:B-1----:R-:W-:-:S09]  /*4100*/  ULEA UR6, UR6, UR8, 0x18 ;  /* 0x0000000806067291 */ /* 0x002fd2000f8ec0ff */
[----:B------:R1:W-:Y:S01]  /*4110*/  @P0 STS.U8 [UR6+0x1c], R0 ;  /* 0x00001c00ff000988 */ /* 0x0003e20008000006 */
[----:B------:R-:W-:Y:S05]  /*4120*/  BRA.U UP0, `(.L_x_84) ;  /* 0x0000000100a07547 */ /* 0x000fea000b800000 */
[----:B------:R-:W-:Y:S01]  /*4130*/  UIADD3 UR5, UPT, UPT, UR7, 0x150, URZ ;  /* 0x0000015007057890 */ /* 0x000fe2000fffe0ff */
[----:B------:R-:W-:-:S03]  /*4140*/  SHF.L.U32 R3, R9, 0x1f, RZ ;  /* 0x0000001f09037819 */ /* 0x000fc600000006ff */
[----:B------:R-:W-:-:S09]  /*4150*/  ULEA UR8, UR19, UR5, 0x3 ;  /* 0x0000000513087291 */ /* 0x000fd2000f8e18ff */
[----:B------:R-:W2:Y:S02]  /*4160*/  SYNCS.PHASECHK.TRANS64.TRYWAIT P0, [UR8], R3 ;  /* 0x00000003ff0075a7 */ /* 0x000ea40008001108 */
[----:B--2---:R-:W-:Y:S05]  /*4170*/  @!P0 BRA `(.L_x_85) ;  /* 0x0000005800348947 */ /* 0x004fea0003800000 */
.L_x_197:
[----:B----4-:R-:W-:-:S04]  /*4180*/  UIADD3 UR9, UPT, UPT, UR19, 0x1, URZ ;  /* 0x0000000113097890 */ /* 0x010fc8000fffe0ff */
        /* <DEDUP_REMOVED lines=8> */
.L_x_199:
        /* <DEDUP_REMOVED lines=9> */
.L_x_201:
[----:B------:R-:W-:-:S04]  /*42a0*/  UIADD3 UR9, UPT, UPT, UR9, 0x1, URZ ;  /* 0x0000000109097890 */ /* 0x000fc8000fffe0ff */
[----:B------:R-:W-:-:S04]  /*42b0*/  UISETP.NE.AND UP1, UPT, UR9, 0x4, UPT ;  /* 0x000000040900788c */ /* 0x000fc8000bf25270 */
[----:B------:R-:W-:Y:S02]  /*42c0*/  USEL UR8, URZ, 0x1, UP1 ;  /* 0x00000001ff087887 */ /* 0x000fe40008800000 */
[----:B------:R-:W-:-:S04]  /*42d0*/  USEL UR9, UR9, URZ, UP1 ;  /* 0x000000ff09097287 */ /* 0x000fc80008800000 */
[----:B------:R-:W-:Y:S01]  /*42e0*/  ULEA UR9, UR9, UR5, 0x3 ;  /* 0x0000000509097291 */ /* 0x000fe2000f8e18ff */
[----:B-1----:R-:W-:-:S04]  /*42f0*/  LOP3.LUT R3, R2, UR8, RZ, 0x3c, !PT ;  /* 0x0000000802037c12 */ /* 0x002fc8000f8e3cff */
[----:B------:R-:W-:Y:S01]  /*4300*/  SHF.L.U32 R3, R3, 0x1f, RZ ;  /* 0x0000001f03037819 */ /* 0x000fe200000006ff */
[----:B------:R-:W-:-:S04]  /*4310*/  IMAD.U32 R0, RZ, RZ, UR9 ;  /* 0x00000009ff007e24 */ /* 0x000fc8000f8e00ff */
[----:B------:R1:W2:Y:S03]  /*4320*/  SYNCS.PHASECHK.TRANS64.TRYWAIT P0, [R0+URZ], R3 ;  /* 0x00000003000075a7 */ /* 0x0002a600080011ff */
[----:B--2---:R-:W-:Y:S05]  /*4330*/  @!P0 NANOSLEEP.SYNCS 0x989680 ;  /* 0x009896800000895d */ /* 0x004fea0003900000 */
[----:B------:R-:W2:Y:S02]  /*4340*/  @!P0 SYNCS.PHASECHK.TRANS64 P0, [R0+URZ], R3 ;  /* 0x00000003000085a7 */ /* 0x000ea400080010ff */
[----:B--2---:R-:W-:Y:S05]  /*4350*/  @P0 BRA `(.L_x_88) ;  /* 0x0000000000200947 */ /* 0x004fea0003800000 */
.L_x_89:
[----:B--2---:R2:W4:Y:S02]  /*4360*/  SYNCS.PHASECHK.TRANS64.TRYWAIT P0, [R0+URZ], R3 ;  /* 0x00000003000075a7 */ /* 0x00452400080011ff */
[----:B----4-:R-:W-:Y:S05]  /*4370*/  @!P0 NANOSLEEP.SYNCS 0x989680 ;  /* 0x009896800000895d */ /* 0x010fea0003900000 */
[----:B------:R-:W4:Y:S02]  /*4380*/  @!P0 SYNCS.PHASECHK.TRANS64 P0, [R0+URZ], R3 ;  /* 0x00000003000085a7 */ /* 0x000f2400080010ff */
[----:B----4-:R-:W-:Y:S05]  /*4390*/  @!P0 BRA `(.L_x_89) ;  /* 0xfffffffc00f08947 */ /* 0x010fea000383ffff */
[----:B------:R-:W-:Y:S05]  /*43a0*/  BRA `(.L_x_88) ;  /* 0x00000000000c7947 */ /* 0x000fea0003800000 */
.L_x_84:
[----:B------:R-:W-:-:S04]  /*43b0*/  UIADD3 UR5, UPT, UPT, UR7, 0x190, URZ ;  /* 0x0000019007057890 */ /* 0x000fc8000fffe0ff */
[----:B------:R-:W-:-:S09]  /*43c0*/  UPRMT UR5, UR4, 0x654, UR5 ;  /* 0x0000065404057896 */ /* 0x000fd20008000005 */
[----:B------:R-:W-:Y:S03]  /*43d0*/  SYNCS.ARRIVE.TRANS64.RED.A1T0 RZ, [UR5], RZ ;  /* 0x000000ffffff79a7 */ /* 0x000fe60008100405 */
.L_x_88:
[----:B-12---:R-:W-:Y:S01]  /*43e0*/  SHF.L.U32 R3, RZ, 0x1f, RZ ;  /* 0x0000001fff037819 */ /* 0x006fe200000006ff */
[----:B------:R-:W-:Y:S01]  /*43f0*/  UIADD3 UR5, UPT, UPT, UR7, 0x190, URZ ;  /* 0x0000019007057890 */ /* 0x000fe2000fffe0ff */
[----:B------:R-:W-:Y:S02]  /*4400*/  PLOP3.LUT P0, PT, PT, PT, UP0, 0x80, 0x8 ;  /* 0x000000000008781c */ /* 0x000fe40003f0f008 */
[----:B------:R-:W1:Y:S02]  /*4410*/  SYNCS.PHASECHK.TRANS64.TRYWAIT P1, [UR7+0x190], R3 ;  /* 0x00019003ff0075a7 */ /* 0x000e640008021107 */
[----:B-1----:R-:W-:Y:S09]  /*4420*/  @!P1 BRA `(.L_x_90) ;  /* 0x0000005400d09947 */ /* 0x002ff20003800000 */
.L_x_203:
[----:B------:R-:W-:Y:S01]  /*4430*/  @!UP0 UPRMT UR5, UR4, 0x654, UR5 ;  /* 0x0000065404058896 */ /* 0x000fe20008000005 */
[----:B------:R-:W-:Y:S02]  /*4440*/  UMOV UR8, 0xffff ;  /* 0x0000ffff00087882 */ /* 0x000fe40000000000 */
[----:B------:R-:W-:-:S06]  /*4450*/  UMOV UR4, 0x1 ;  /* 0x0000000100047882 */ /* 0x000fcc0000000000 */
[----:B------:R-:W-:Y:S01]  /*4460*/  @!P0 SYNCS.ARRIVE.TRANS64.RED.A1T0 RZ, [UR5], RZ ;  /* 0x000000ffffff89a7 */ /* 0x000fe20008100405 */
[----:B------:R-:W-:Y:S01]  /*4470*/  NOP ;  /* 0x0000000000007918 */ /* 0x000fe20000000000 */
[----:B-1----:R-:W1:Y:S01]  /*4480*/  LDS R0, [UR6+0x14] ;  /* 0x00001406ff007984 */ /* 0x002e620008000800 */
[----:B------:R-:W-:-:S04]  /*4490*/  ULOP3.LUT UR5, UR21, 0xffff, URZ, 0xc0, !UPT ;  /* 0x0000ffff15057892 */ /* 0x000fc8000f8ec0ff */
[----:B------:R-:W-:-:S04]  /*44a0*/  USHF.R.U32.HI UR5, URZ, 0x5, UR5 ;  /* 0x00000005ff057899 */ /* 0x000fc80008011605 */
[----:B------:R-:W-:Y:S02]  /*44b0*/  USHF.L.U32 UR8, UR8, UR5, URZ ;  /* 0x0000000508087299 */ /* 0x000fe400080006ff */
[----:B------:R-:W-:-:S04]  /*44c0*/  USHF.L.U32 UR4, UR4, UR5, URZ ;  /* 0x0000000504047299 */ /* 0x000fc800080006ff */
[----:B-1----:R-:W-:-:S04]  /*44d0*/  LOP3.LUT R0, R0, UR8, RZ, 0xc0, !PT ;  /* 0x0000000800007c12 */ /* 0x002fc8000f8ec0ff */
[----:B------:R-:W-:-:S13]  /*44e0*/  ISETP.NE.AND P0, PT, R0, UR8, PT ;  /* 0x0000000800007c0c */ /* 0x000fda000bf05270 */
[----:B------:R-:W-:Y:S05]  /*44f0*/  @P0 BRA `(.L_x_91) ;  /* 0x0000000000580947 */ /* 0x000fea0003800000 */
[----:B------:R-:W1:Y:S02]  /*4500*/  LDS R0, [UR6+0x18] ;  /* 0x00001806ff007984 */ /* 0x000e640008000800 */
[----:B-1----:R-:W-:-:S04]  /*4510*/  LOP3.LUT R0, R0, UR4, RZ, 0xc0, !PT ;  /* 0x0000000400007c12 */ /* 0x002fc8000f8ec0ff */
[----:B------:R-:W-:-:S13]  /*4520*/  ISETP.NE.AND P0, PT, R0, UR4, PT ;  /* 0x0000000400007c0c */ /* 0x000fda000bf05270 */
[----:B------:R-:W-:Y:S05]  /*4530*/  @P0 BRA `(.L_x_92) ;  /* 0x00000000003c0947 */ /* 0x000fea0003800000 */
[----:B------:R-:W1:Y:S01]  /*4540*/  S2R R2, SR_LANEID ;  /* 0x0000000000027919 */ /* 0x000e620000000000 */
[----:B------:R-:W-:Y:S01]  /*4550*/  ULOP3.LUT UR8, URZ, UR8, URZ, 0x33, !UPT ;  /* 0x00000008ff087292 */ /* 0x000fe2000f8e33ff */
[----:B------:R-:W-:Y:S01]  /*4560*/  LOP3.LUT R4, RZ, UR4, RZ, 0x33, !PT ;  /* 0x00000004ff047c12 */ /* 0x000fe2000f8e33ff */
[----:B------:R-:W-:Y:S02]  /*4570*/  VOTEU.ANY UR7, UPT, PT ;  /* 0x0000000000077886 */ /* 0x000fe400038e0100 */
[----:B------:R-:W-:Y:S01]  /*4580*/  UFLO.U32 UR7, UR7 ;  /* 0x00000007000772bd */ /* 0x000fe200080e0000 */
[----:B------:R-:W2:Y:S01]  /*4590*/  REDUX UR4, R4 ;  /* 0x00000000040473c4 */ /* 0x000ea20000000000 */
[----:B------:R-:W-:-:S06]  /*45a0*/  IMAD.U32 R0, RZ, RZ, UR8 ;  /* 0x00000008ff007e24 */ /* 0x000fcc000f8e00ff */
[----:B------:R1:W-:Y:S01]  /*45b0*/  UTCATOMSWS.AND URZ, UR8 ;  /* 0x0000000800ff79e3 */ /* 0x0003e20008000000 */
[----:B------:R-:W3:Y:S01]  /*45c0*/  REDUX UR5, R0 ;  /* 0x00000000000573c4 */ /* 0x000ee20000000000 */
[----:B-1----:R-:W-:Y:S01]  /*45d0*/  ISETP.EQ.U32.AND P0, PT, R2, UR7, PT ;  /* 0x0000000702007c0c */ /* 0x002fe2000bf02070 */
[----:B--2---:R-:W-:Y:S01]  /*45e0*/  IMAD.U32 R2, RZ, RZ, UR4 ;  /* 0x00000004ff027e24 */ /* 0x004fe2000f8e00ff */
[----:B---3--:R-:W-:-:S11]  /*45f0*/  MOV R3, UR5 ;  /* 0x0000000500037c02 */ /* 0x008fd60008000f00 */
[----:B------:R1:W-:Y:S04]  /*4600*/  @P0 ATOMS.AND RZ, [UR6+0x14], R3 ;  /* 0x00001403ffff098c */ /* 0x0003e8000a800006 */
[----:B------:R1:W-:Y:S01]  /*4610*/  @P0 ATOMS.AND RZ, [UR6+0x18], R2 ;  /* 0x00001802ffff098c */ /* 0x0003e2000a800006 */
[----:B------:R-:W-:Y:S05]  /*4620*/  BRA `(.L_x_93) ;  /* 0x0000000000147947 */ /* 0x000fea0003800000 */
.L_x_92:
[----:B------:R-:W-:Y:S02]  /*4630*/  MOV R2, 0x4650 ;  /* 0x0000465000027802 */ /* 0x000fe40000000f00 */
[----:B---345:R-:W-:Y:S05]  /*4640*/  CALL.REL.NOINC `($__internal_0_$__cuda_sm10x_tcgen05_guardrail_trap_col_being_dealloced_not_returned_by_alloc) ;  /* 0x0000005800b07944 */ /* 0x038fea0003c00000 */
[----:B------:R-:W-:Y:S05]  /*4650*/  BRA `(.L_x_93) ;  /* 0x0000000000087947 */ /* 0x000fea0003800000 */
.L_x_91:
[----:B------:R-:W-:Y:S02]  /*4660*/  MOV R2, 0x4680 ;  /* 0x0000468000027802 */ /* 0x000fe40000000f00 */
[----:B---345:R-:W-:Y:S05]  /*4670*/  CALL.REL.NOINC `($__internal_2_$__cuda_sm10x_tcgen05_guardrail_trap_unallocated_columns_being_dealloced) ;  /* 0x0000005800bc7944 */ /* 0x038fea0003c00000 */
.L_x_93:
[----:B------:R-:W-:Y:S01]  /*4680*/  NOP ;  /* 0x0000000000007918 */ /* 0x000fe20000000000 */
[----:B----4-:R-:W-:Y:S05]  /*4690*/  EXIT ;  /* 0x000000000000794d */ /* 0x010fea0003800000 */
.L_x_64:
[----:B------:R-:W-:-:S09]  /*46a0*/  UISETP.NE.OR UP5, UPT, UR10, 0x3, !UP5 ;  /* 0x000000030a00788c */ /* 0x000fd2000efa5670 */
[----:B------:R-:W-:Y:S05]  /*46b0*/  BRA.U UP5, `(.L_x_94) ;  /* 0x0000001105787547 */ /* 0x000fea000b800000 */
[----:B------:R-:W1:Y:S01]  /*46c0*/  LDC R0, c[0x0][0xb30] ;  /* 0x0002cc00ff007b82 */ /* 0x000e620000000800 */
[----:B------:R-:W2:Y:S01]  /*46d0*/  LDCU.64 UR8, c[0x0][0x888] ;  /* 0x00011100ff0877ac */ /* 0x000ea20008000a00 */
[----:B------:R-:W-:Y:S02]  /*46e0*/  HFMA2 R25, -RZ, RZ, 0, 0 ;  /* 0x00000000ff197431 */ /* 0x000fe400000001ff */
[----:B-----5:R-:W-:Y:S01]  /*46f0*/  IMAD.MOV.U32 R32, RZ, RZ, 0x1 ;  /* 0x00000001ff207424 */ /* 0x020fe200078e00ff */
[----:B------:R-:W-:Y:S01]  /*4700*/  MOV R23, 0x2000 ;  /* 0x0000200000177802 */ /* 0x000fe20000000f00 */
[----:B------:R-:W3:Y:S01]  /*4710*/  LDCU.64 UR4, c[0x0][0x890] ;  /* 0x00011200ff0477ac */ /* 0x000ee20008000a00 */
[----:B------:R-:W-:Y:S01]  /*4720*/  IMAD.MOV.U32 R27, RZ, RZ, RZ ;  /* 0x000000ffff1b7224 */ /* 0x000fe200078e00ff */
[----:B------:R-:W4:Y:S01]  /*4730*/  LDC R19, c[0x0][0x370] ;  /* 0x0000dc00ff137b82 */ /* 0x000f220000000800 */
[----:B------:R-:W-:Y:S01]  /*4740*/  UMOV UR7, 0x400 ;  /* 0x0000040000077882 */ /* 0x000fe20000000000 */
[----:B------:R-:W-:-:S02]  /*4750*/  UPLOP3.LUT UP1, UPT, UPT, UPT, UPT, 0x40, 0x4 ;  /* 0x000000000004789c */ /* 0x000fc40003f2e870 */
[----:B------:R-:W-:-:S04]  /*4760*/  ULEA UR7, UR37, UR7, 0x18 ;  /* 0x0000000725077291 */ /* 0x000fc8000f8ec0ff */
[----:B------:R-:W4:Y:S01]  /*4770*/  LDC R2, c[0x0][0xb0c] ;  /* 0x0002c300ff027b82 */ /* 0x000f220000000800 */
[----:B------:R-:W-:Y:S02]  /*4780*/  UIADD3 UR13, UPT, UPT, UR7, 0xd8, URZ ;  /* 0x000000d8070d7890 */ /* 0x000fe4000fffe0ff */
[----:B--2---:R-:W-:Y:S02]  /*4790*/  UISETP.NE.U32.AND UP3, UPT, UR8, URZ, UPT ;  /* 0x000000ff0800728c */ /* 0x004fe4000bf65070 */
[----:B------:R-:W-:Y:S02]  /*47a0*/  UIADD3 UR41, UPT, UPT, UR7, 0xc0, URZ ;  /* 0x000000c007297890 */ /* 0x000fe4000fffe0ff */
[----:B---3--:R-:W-:Y:S01]  /*47b0*/  UISETP.NE.U32.AND UP4, UPT, UR4, URZ, UPT ;  /* 0x000000ff0400728c */ /* 0x008fe2000bf85070 */
[----:B------:R-:W2:Y:S01]  /*47c0*/  LDC R18, c[0x0][0xb20] ;  /* 0x0002c800ff127b82 */ /* 0x000ea20000000800 */
[----:B-1----:R-:W-:Y:S01]  /*47d0*/  ISETP.NE.AND P1, PT, R0, 0x1, PT ;  /* 0x000000010000780c */ /* 0x002fe20003f25270 */
[----:B------:R-:W-:-:S02]  /*47e0*/  UISETP.NE.AND.EX UP3, UPT, UR9, URZ, UPT, UP3 ;  /* 0x000000ff0900728c */ /* 0x000fc4000bf65330 */
[----:B------:R-:W-:Y:S02]  /*47f0*/  UIADD3 UR33, UPT, UPT, UR7, 0xc8, URZ ;  /* 0x000000c807217890 */ /* 0x000fe4000fffe0ff */
[----:B------:R-:W-:Y:S02]  /*4800*/  UIADD3 UR25, UPT, UPT, UR7, 0xd0, URZ ;  /* 0x000000d007197890 */ /* 0x000fe4000fffe0ff */
[----:B------:R-:W1:Y:S01]  /*4810*/  LDC.64 R36, c[0x0][0x348] ;  /* 0x0000d200ff247b82 */ /* 0x000e620000000a00 */
[----:B------:R-:W-:Y:S02]  /*4820*/  UPRMT UR13, UR37, 0x654, UR13 ;  /* 0x00000654250d7896 */ /* 0x000fe4000800000d */
[----:B------:R-:W-:-:S05]  /*4830*/  UISETP.NE.AND.EX UP4, UPT, UR5, URZ, UPT, UP4 ;  /* 0x000000ff0500728c */ /* 0x000fca000bf85340 */
[----:B------:R-:W3:Y:S08]  /*4840*/  LDC.64 R16, c[0x0][0xb10] ;  /* 0x0002c400ff107b82 */ /* 0x000ef00000000a00 */
[----:B------:R-:W1:Y:S08]  /*4850*/  LDC.64 R6, c[0x0][0xb18] ;  /* 0x0002c600ff067b82 */ /* 0x000e700000000a00 */
[----:B------:R-:W1:Y:S08]  /*4860*/  LDC.64 R4, c[0x0][0xb28] ;  /* 0x0002ca00ff047b82 */ /* 0x000e700000000a00 */
[----:B--2-4-:R-:W1:Y:S02]  /*4870*/  LDC R22, c[0x0][0x374] ;  /* 0x0000dd00ff167b82 */ /* 0x014e640000000800 */
.L_x_105:
[----:B------:R-:W-:Y:S02]  /*4880*/  LEA R0, R27, UR7, 0x3 ;  /* 0x000000071b007c11 */ /* 0x000fe4000f8e18ff */
[----:B------:R-:W-:Y:S02]  /*4890*/  SHF.L.U32 R3, R25, 0x1f, RZ ;  /* 0x0000001f19037819 */ /* 0x000fe400000006ff */
[----:B------:R-:W-:Y:S02]  /*48a0*/  LEA R28, R27, UR7, 0x4 ;  /* 0x000000071b1c7c11 */ /* 0x000fe4000f8e20ff */
[----:B--2---:R-:W2:Y:S02]  /*48b0*/  SYNCS.PHASECHK.TRANS64.TRYWAIT P0, [R0+URZ+0x110], R3 ;  /* 0x00011003000075a7 */ /* 0x004ea400080011ff */
[----:B--2---:R-:W-:Y:S05]  /*48c0*/  @!P0 BRA `(.L_x_95) ;  /* 0x0000005000c08947 */ /* 0x004fea0003800000 */
.L_x_204:
[----:B------:R-:W-:Y:S01]  /*48d0*/  ISETP.GE.AND P0, PT, R26, 0x1, PT ;  /* 0x000000011a00780c */ /* 0x000fe20003f06270 */
[----:B------:R-:W4:Y:S01]  /*48e0*/  LDS.128 R28, [R28+0x1a0] ;  /* 0x0001a0001c1c7984 */ /* 0x000f220000000c00 */
[----:B--2---:R-:W-:Y:S01]  /*48f0*/  VIADD R0, R0, 0x120 ;  /* 0x0000012000007836 */ /* 0x004fe20000000000 */
[----:B------:R-:W-:Y:S01]  /*4900*/  @!PT LDS RZ, [RZ] ;  /* 0x00000000fffff984 */ /* 0x000fe20000000800 */
[----:B------:R-:W-:Y:S01]  /*4910*/  @!PT LDS RZ, [RZ] ;  /* 0x00000000fffff984 */ /* 0x000fe20000000800 */
[----:B------:R-:W-:Y:S01]  /*4920*/  @!PT LDS RZ, [RZ] ;  /* 0x00000000fffff984 */ /* 0x000fe20000000800 */
[----:B------:R-:W-:Y:S01]  /*4930*/  @!PT LDS RZ, [RZ] ;  /* 0x00000000fffff984 */ /* 0x000fe20000000800 */
[----:B------:R2:W-:Y:S06]  /*4940*/  MEMBAR.ALL.CTA ;  /* 0x0000000000007992 */ /* 0x0005ec0000008000 */
[----:B--2---:R-:W2:Y:S01]  /*4950*/  FENCE.VIEW.ASYNC.S ;  /* 0x00000000000073c6 */ /* 0x004ea20000000000 */
[----:B------:R-:W-:Y:S04]  /*4960*/  PRMT R0, RZ, 0x654, R0 ;  /* 0x00000654ff007816 */ /* 0x000fe80000000000 */
[----:B--2---:R2:W-:Y:S01]  /*4970*/  SYNCS.ARRIVE.TRANS64.RED.A1T0 RZ, [R0+URZ], RZ ;  /* 0x000000ff00ff79a7 */ /* 0x0045e200081004ff */
[----:B----4-:R-:W-:Y:S11]  /*4980*/  LOP3.LUT P3, RZ, R30, 0x1, RZ, 0xc0, !PT ;  /* 0x000000011eff7812 */ /* 0x010ff6000786c0ff */
[----:B------:R-:W-:Y:S02]  /*4990*/  @!UPT UIADD3 URZ, UPT, UPT, URZ, URZ, URZ ;  /* 0x000000fffffff290 */ /* 0x000fe4000fffe0ff */
[----:B------:R-:W-:Y:S02]  /*49a0*/  @P3 MOV R13, R28 ;  /* 0x0000001c000d3202 */ /* 0x000fe40000000f00 */
[----:B------:R-:W-:Y:S01]  /*49b0*/  @P3 LOP3.LUT R8, R29, 0xffff, RZ, 0xc0, !PT ;  /* 0x0000ffff1d083812 */ /* 0x000fe200078ec0ff */
[----:B--2---:R-:W-:Y:S06]  /*49c0*/  @!P0 BRA `(.L_x_96) ;  /* 0x0000000000a48947 */ /* 0x004fec0003800000 */
[----:B-1----:R-:W-:Y:S01]  /*49d0*/  IMAD.HI.U32 R33, R22, R7, RZ ;  /* 0x0000000716217227 */ /* 0x002fe200078e00ff */
[----:B------:R-:W-:Y:S02]  /*49e0*/  ISETP.NE.AND P0, PT, R6, 0x1, PT ;  /* 0x000000010600780c */ /* 0x000fe40003f05270 */
[----:B------:R-:W-:Y:S01]  /*49f0*/  ISETP.NE.AND P2, PT, R26, 0x1, PT ;  /* 0x000000011a00780c */ /* 0x000fe20003f45270 */
[----:B---3--:R-:W-:Y:S01]  /*4a00*/  IMAD.HI.U32 R34, R19, R16, RZ ;  /* 0x0000001013227227 */ /* 0x008fe200078e00ff */
[----:B------:R-:W-:Y:S02]  /*4a10*/  SHF.R.U32.HI R33, RZ, R18, R33 ;  /* 0x00000012ff217219 */ /* 0x000fe40000011621 */
[----:B------:R-:W-:Y:S01]  /*4a20*/  ISETP.NE.AND P4, PT, R2, 0x1, PT ;  /* 0x000000010200780c */ /* 0x000fe20003f85270 */
[----:B------:R-:W-:Y:S01]  /*4a30*/  IMAD.HI.U32 R38, R13, R16, RZ ;  /* 0x000000100d267227 */ /* 0x000fe200078e00ff */
[----:B------:R-:W-:Y:S02]  /*4a40*/  SHF.R.U32.HI R34, RZ, R17, R34 ;  /* 0x00000011ff227219 */ /* 0x000fe40000011622 */
[----:B------:R-:W-:Y:S01]  /*4a50*/  SEL R3, R22, R33, !P0 ;  /* 0x0000002116037207 */ /* 0x000fe20004000000 */
[C---:B------:R-:W-:Y:S01]  /*4a60*/  IMAD.HI.U32 R33, R8.reuse, R7, RZ ;  /* 0x0000000708217227 */ /* 0x040fe200078e00ff */
[----:B------:R-:W-:Y:S02]  /*4a70*/  SEL R11, R19, R34, !P4 ;  /* 0x00000022130b7207 */ /* 0x000fe40006000000 */
[----:B------:R-:W-:Y:S01]  /*4a80*/  SHF.R.U32.HI R38, RZ, R17, R38 ;  /* 0x00000011ff267219 */ /* 0x000fe20000011626 */
[----:B------:R-:W-:Y:S01]  /*4a90*/  IMAD.HI.U32 R40, R3, R4, RZ ;  /* 0x0000000403287227 */ /* 0x000fe200078e00ff */
[----:B------:R-:W-:Y:S03]  /*4aa0*/  SHF.R.U32.HI R33, RZ, R18, R33 ;  /* 0x00000012ff217219 */ /* 0x000fe60000011621 */
[----:B------:R-:W-:Y:S01]  /*4ab0*/  IMAD.HI.U32 R34, R11, R4, RZ ;  /* 0x000000040b227227 */ /* 0x000fe200078e00ff */
[----:B------:R-:W-:Y:S02]  /*4ac0*/  @P2 SHF.R.U32.HI R3, RZ, R5, R40 ;  /* 0x00000005ff032219 */ /* 0x000fe40000011628 */
[----:B------:R-:W-:Y:S02]  /*4ad0*/  SEL R9, R8, R33, !P0 ;  /* 0x0000002108097207 */ /* 0x000fe40004000000 */
[----:B------:R-:W-:Y:S01]  /*4ae0*/  @P2 SHF.R.U32.HI R11, RZ, R5, R34 ;  /* 0x00000005ff0b2219 */ /* 0x000fe20000011622 */
[C---:B------:R-:W-:Y:S01]  /*4af0*/  IMAD R10, R26.reuse, R3, RZ ;  /* 0x000000031a0a7224 */ /* 0x040fe200078e02ff */
[----:B------:R-:W-:Y:S01]  /*4b00*/  SEL R3, R13, R38, !P4 ;  /* 0x000000260d037207 */ /* 0x000fe20006000000 */
[C---:B------:R-:W-:Y:S03]  /*4b10*/  IMAD.HI.U32 R14, R9.reuse, R4, RZ ;  /* 0x00000004090e7227 */ /* 0x040fe600078e00ff */
[----:B------:R-:W-:Y:S01]  /*4b20*/  ISETP.GE.AND P0, PT, R9, R10, PT ;  /* 0x0000000a0900720c */ /* 0x000fe20003f06270 */
[C---:B------:R-:W-:Y:S01]  /*4b30*/  IMAD R12, R26.reuse, R11, RZ ;  /* 0x0000000b1a0c7224 */ /* 0x040fe200078e02ff */
[-C--:B------:R-:W-:Y:S04]  /*4b40*/  SHF.R.U32.HI R14, RZ, R5.reuse, R14 ;  /* 0x00000005ff0e7219 */ /* 0x080fe8000001160e */
[----:B------:R-:W-:Y:S02]  /*4b50*/  ISETP.GE.OR P0, PT, R3, R12, P0 ;  /* 0x0000000c0300720c */ /* 0x000fe40000706670 */
[----:B------:R-:W-:Y:S05]  /*4b60*/  SEL R15, R9, R14, !P2 ;  /* 0x0000000e090f7207 */ /* 0x000fea0005000000 */
[----:B------:R-:W-:Y:S04]  /*4b70*/  IMAD.MOV R14, RZ, RZ, -R15 ;  /* 0x000000ffff0e7224 */ /* 0x000fe800078e0a0f */
[----:B------:R-:W-:Y:S02]  /*4b80*/  IMAD R14, R26, R14, R9 ;  /* 0x0000000e1a0e7224 */ /* 0x000fe400078e0209 */
[C---:B------:R-:W-:Y:S05]  /*4b90*/  @!P0 IMAD.HI.U32 R10, R3.reuse, R4, RZ ;  /* 0x00000004030a8227 */ /* 0x040fea00078e00ff */
[----:B------:R-:W-:Y:S04]  /*4ba0*/  @!P0 SHF.R.U32.HI R10, RZ, R5, R10 ;  /* 0x00000005ff0a8219 */ /* 0x000fe8000001160a */
[----:B------:R-:W-:Y:S01]  /*4bb0*/  @!P0 SEL R0, R3, R10, !P2 ;  /* 0x0000000a03008207 */ /* 0x000fe20005000000 */
[----:B------:R-:W-:Y:S03]  /*4bc0*/  IMAD.MOV R10, RZ, RZ, -R3 ;  /* 0x000000ffff0a7224 */ /* 0x000fe600078e0a03 */
[----:B------:R-:W-:Y:S01]  /*4bd0*/  @!P0 IADD3 R15, PT, PT, R15, -R0, RZ ;  /* 0x800000000f0f8210 */ /* 0x000fe20007ffe0ff */
[----:B------:R-:W-:Y:S01]  /*4be0*/  @!P0 IMAD R0, R11, R14, R0 ;  /* 0x0000000e0b008224 */ /* 0x000fe200078e0200 */
[----:B------:R-:W-:Y:S01]  /*4bf0*/  IADD3 R11, PT, PT, -R9, RZ, RZ ;  /* 0x000000ff090b7210 */ /* 0x000fe20007ffe1ff */
[----:B------:R-:W-:Y:S02]  /*4c00*/  IMAD R13, R2, R10, R13 ;  /* 0x0000000a020d7224 */ /* 0x000fe400078e020d */
[----:B------:R-:W-:Y:S02]  /*4c10*/  @!P0 IMAD R9, R15, R26, R3 ;  /* 0x0000001a0f098224 */ /* 0x000fe400078e0203 */
[----:B------:R-:W-:Y:S02]  /*4c20*/  @!P0 IMAD.MOV.U32 R3, RZ, RZ, R0 ;  /* 0x000000ffff038224 */ /* 0x000fe400078e0000 */
[----:B------:R-:W-:Y:S02]  /*4c30*/  IMAD R8, R6, R11, R8 ;  /* 0x0000000b06087224 */ /* 0x000fe400078e0208 */
[----:B------:R-:W-:Y:S02]  /*4c40*/  IMAD R13, R3, R2, R13 ;  /* 0x00000002030d7224 */ /* 0x000fe400078e020d */
[----:B------:R-:W-:Y:S02]  /*4c50*/  IMAD R8, R9, R6, R8 ;  /* 0x0000000609087224 */ /* 0x000fe400078e0208 */
.L_x_96:
[----:B------:R-:W-:Y:S05]  /*4c60*/  BRA.U UP1, `(.L_x_97) ;  /* 0x0000000101107547 */ /* 0x000fea000b800000 */
[----:B------:R-:W-:Y:S04]  /*4c70*/  MOV R0, UR6 ;  /* 0x0000000600007c02 */ /* 0x000fe80008000f00 */
[----:B------:R-:W-:Y:S04]  /*4c80*/  SHF.L.U32 R3, R0, 0x1f, RZ ;  /* 0x0000001f00037819 */ /* 0x000fe800000006ff */
[----:B------:R-:W2:Y:S02]  /*4c90*/  SYNCS.PHASECHK.TRANS64.TRYWAIT P0, [UR7+0x108], R3 ;  /* 0x00010803ff0075a7 */ /* 0x000ea40008001107 */
[----:B--2---:R-:W-:Y:S05]  /*4ca0*/  @!P0 BRA `(.L_x_98) ;  /* 0x0000004c00dc8947 */ /* 0x004fea0003800000 */
.L_x_97:
[----:B------:R-:W-:Y:S02]  /*4cb0*/  R2UR UR42, R20 ;  /* 0x00000000142a72ca */ /* 0x000fe400000e0000 */
[----:B------:R-:W-:Y:S02]  /*4cc0*/  R2UR UR43, R21 ;  /* 0x00000000152b72ca */ /* 0x000fe400000e0000 */
[----:B------:R-:W-:Y:S02]  /*4cd0*/  ISETP.NE.U32.AND P2, PT, RZ, UR4, PT ;  /* 0x00000004ff007c0c */ /* 0x000fe4000bf45070 */
[----:B------:R-:W-:Y:S02]  /*4ce0*/  SHF.L.U32 R12, R32, 0x1f, RZ ;  /* 0x0000001f200c7819 */ /* 0x000fe400000006ff */
[----:B------:R-:W-:Y:S05]  /*4cf0*/  ISETP.NE.AND.EX P2, PT, RZ, UR5, PT, P2 ;  /* 0x00000005ff007c0c */ /* 0x000fea000bf45320 */
[----:B------:R-:W-:Y:S02]  /*4d00*/  USHF.L.U32 UR42, UR42, 0x7, URZ ;  /* 0x000000072a2a7899 */ /* 0x000fe400080006ff */
[----:B------:R-:W-:Y:S01]  /*4d10*/  USHF.L.U32 UR43, UR43, 0x6, URZ ;  /* 0x000000062b2b7899 */ /* 0x000fe200080006ff */
[----:B------:R-:W-:Y:S11]  /*4d20*/  BRA.U !UP4, `(.L_x_99) ;  /* 0x000000010c347547 */ /* 0x000ff6000b800000 */
[----:B------:R-:W-:Y:S01]  /*4d30*/  UPLOP3.LUT UP0, UPT, UPT, UPT, UP3, 0x80, 0x8 ;  /* 0x000000000008789c */ /* 0x000fe20003f0f030 */
[----:B--2---:R-:W-:Y:S02]  /*4d40*/  HFMA2 R0, -RZ, RZ, 0, 5.9604644775390625e-08 ;  /* 0x00000001ff007431 */ /* 0x004fe400000001ff */
[----:B------:R-:W-:Y:S03]  /*4d50*/  IMAD.MOV.U32 R67, RZ, RZ, 0x1 ;  /* 0x00000001ff437424 */ /* 0x000fe600078e00ff */
[----:B------:R-:W-:Y:S05]  /*4d60*/  PLOP3.LUT P0, PT, PT, PT, UP0, 0x80, 0x8 ;  /* 0x000000000008781c */ /* 0x000fea0003f0f008 */
[----:B------:R-:W2:Y:S01]  /*4d70*/  @UP0 LDCU.64 UR10, c[0x0][0x888] ;  /* 0x00011100ff0a07ac */ /* 0x000ea20008000a00 */
[----:B------:R-:W-:Y:S07]  /*4d80*/  @UP0 UIMAD UR8, UR36, UR4, URZ ;  /* 0x00000004240802a4 */ /* 0x000fee000f8e02ff */
[----:B------:R-:W-:Y:S01]  /*4d90*/  @!P0 PRMT R67, R0, 0x7610, R67 ;  /* 0x0000761000438816 */ /* 0x000fe20000000043 */
[----:B--2---:R-:W-:Y:S03]  /*4da0*/  @UP0 UIMAD.WIDE UR10, UR8, 0x4, UR10 ;  /* 0x00000004080a08a5 */ /* 0x004fe6000f8e020a */
[----:B------:R-:W2:Y:S03]  /*4db0*/  @!UP0 LDCU UR8, c[0x0][0x880] ;  /* 0x00011000ff0887ac */ /* 0x000ea60008000800 */
[----:B------:R-:W-:Y:S01]  /*4dc0*/  IMAD.U32 R10, RZ, RZ, UR10 ;  /* 0x0000000aff0a7e24 */ /* 0x000fe2000f8e00ff */
[----:B------:R-:W-:Y:S05]  /*4dd0*/  MOV R11, UR11 ;  /* 0x0000000b000b7c02 */ /* 0x000fea0008000f00 */
[----:B------:R4:W5:Y:S02]  /*4de0*/  @P0 LDG.E R35, desc[UR46][R10.64] ;  /* 0x0000002e0a230981 */ /* 0x000964000c1e1900 */
[----:B--2-4-:R-:W-:Y:S07]  /*4df0*/  @!P0 IMAD.U32 R35, RZ, RZ, UR8 ;  /* 0x00000008ff238e24 */ /* 0x014fee000f8e00ff */
.L_x_99:
[----:B-----5:R-:W-:Y:S01]  /*4e00*/  @!P2 FSETP.EQ.AND P0, PT, R35, RZ, PT ;  /* 0x000000ff2300a20b */ /* 0x020fe20003f02000 */
[----:B------:R-:W-:Y:S01]  /*4e10*/  @!UPT UIADD3 URZ, UPT, UPT, URZ, URZ, URZ ;  /* 0x000000fffffff290 */ /* 0x000fe2000fffe0ff */
[----:B------:R-:W-:Y:S11]  /*4e20*/  @!P2 BRA `(.L_x_100) ;  /* 0x000000000014a947 */ /* 0x000ff60003800000 */
[----:B------:R-:W-:Y:S02]  /*4e30*/  LOP3.LUT P2, RZ, R67, 0xff, RZ, 0xc0, !PT ;  /* 0x000000ff43ff7812 */ /* 0x000fe4000784c0ff */
[----:B------:R-:W-:Y:S04]  /*4e40*/  PLOP3.LUT P0, PT, PT, PT, UP0, 0x80, 0x8 ;  /* 0x000000000008781c */ /* 0x000fe80003f0f008 */
[----:B------:R-:W-:Y:S07]  /*4e50*/  PLOP3.LUT P0, PT, P0, PT, PT, 0x8, 0x80 ;  /* 0x000000000080781c */ /* 0x000fee000070e170 */
[----:B------:R-:W-:Y:S11]  /*4e60*/  @P2 FSETP.EQ.AND P0, PT, R35, RZ, PT ;  /* 0x000000ff2300220b */ /* 0x000ff60003f02000 */
[----:B------:R-:W-:Y:S02]  /*4e70*/  @!UPT UIADD3 URZ, UPT, UPT, URZ, URZ, URZ ;  /* 0x000000fffffff290 */ /* 0x000fe4000fffe0ff */
.L_x_100:
[----:B------:R-:W4:Y:S01]  /*4e80*/  SYNCS.PHASECHK.TRANS64.TRYWAIT P2, [UR7+0xe0], R12 ;  /* 0x0000e00cff0075a7 */ /* 0x000f220008041107 */
[----:B------:R-:W-:Y:S04]  /*4e90*/  ELECT P4, URZ, PT ;  /* 0x0000000000ff782f */ /* 0x000fe80003880000 */
[----:B------:R-:W-:Y:S11]  /*4ea0*/  PLOP3.LUT P4, PT, P0, P4, PT, 0xf2, 0x2f ;  /* 0x00000000002f781c */ /* 0x000ff60000789e72 */
[----:B------:R-:W-:Y:S02]  /*4eb0*/  @!UPT UIADD3 URZ, UPT, UPT, URZ, URZ, URZ ;  /* 0x000000fffffff290 */ /* 0x000fe4000fffe0ff */
[----:B-1----:R-:W-:Y:S05]  /*4ec0*/  @!P4 IADD3 R9, P0, PT, R36, 0x580, RZ ;  /* 0x000005802409c810 */ /* 0x002fea0007f1e0ff */
[----:B--2---:R-:W-:Y:S01]  /*4ed0*/  @!P4 IMAD.X R0, RZ, RZ, R37, P0 ;  /* 0x000000ffff00c224 */ /* 0x004fe200000e0625 */
[----:B----4-:R-:W-:Y:S07]  /*4ee0*/  @!P2 BRA `(.L_x_101) ;  /* 0x0000004c0064a947 */ /* 0x010fee0003800000 */
.L_x_207:
[----:B------:R-:W-:Y:S01]  /*4ef0*/  @!P4 R2UR UR9, R9 ;  /* 0x000000000909c2ca */ /* 0x000fe200000e0000 */
[----:B------:R-:W-:Y:S01]  /*4f00*/  VOTEU.ALL UP1, P4 ;  /* 0x0000000000ff7886 */ /* 0x000fe20002020000 */
[----:B------:R-:W-:Y:S01]  /*4f10*/  @!P4 R2UR UR8, R0 ;  /* 0x000000000008c2ca */ /* 0x000fe200000e0000 */
[----:B------:R-:W-:Y:S01]  /*4f20*/  VOTEU.ALL UP2, P4 ;  /* 0x0000000000ff7886 */ /* 0x000fe20002040000 */
[----:B------:R-:W-:Y:S01]  /*4f30*/  UMOV UR16, 0x0 ;  /* 0x0000000000107882 */ /* 0x000fe20000000000 */
[----:B------:R-:W-:Y:S01]  /*4f40*/  UMOV UR17, 0x10000000 ;  /* 0x1000000000117882 */ /* 0x000fe20000000000 */
[----:B------:R-:W-:Y:S01]  /*4f50*/  @!UP1 UIADD3 UR40, UPT, UPT, UR7, 0x200, URZ ;  /* 0x0000020007289890 */ /* 0x000fe2000fffe0ff */
[----:B------:R-:W-:Y:S01]  /*4f60*/  @!P4 IMAD.MOV.U32 R0, RZ, RZ, 0x2000 ;  /* 0x00002000ff00c424 */ /* 0x000fe200078e00ff */
[----:B------:R-:W-:Y:S01]  /*4f70*/  UMOV UR44, UR36 ;  /* 0x00000024002c7c82 */ /* 0x000fe20008000000 */
[----:B------:R-:W-:Y:S01]  /*4f80*/  @!UP1 UIADD3 UR10, UPT, UPT, UR42, 0x40, URZ ;  /* 0x000000402a0a9890 */ /* 0x000fe2000fffe0ff */
[----:B------:R-:W-:Y:S01]  /*4f90*/  @!P4 IADD3 R9, P0, PT, R36, 0x580, RZ ;  /* 0x000005802409c810 */ /* 0x000fe20007f1e0ff */
[----:B------:R-:W-:Y:S01]  /*4fa0*/  UMOV UR11, UR43 ;  /* 0x0000002b000b7c82 */ /* 0x000fe20008000000 */
[----:B------:R-:W-:Y:S01]  /*4fb0*/  UMOV UR12, UR36 ;  /* 0x00000024000c7c82 */ /* 0x000fe20008000000 */
[----:B------:R-:W-:Y:S01]  /*4fc0*/  IMAD.U32 R10, RZ, RZ, UR9 ;  /* 0x00000009ff0a7e24 */ /* 0x000fe2000f8e00ff */
[----:B------:R-:W-:Y:S01]  /*4fd0*/  UMOV UR9, UR41 ;  /* 0x0000002900097c82 */ /* 0x000fe20008000000 */
[----:B------:R-:W-:Y:S01]  /*4fe0*/  IMAD.U32 R11, RZ, RZ, UR8 ;  /* 0x00000008ff0b7e24 */ /* 0x000fe2000f8e00ff */
[----:B------:R-:W-:Y:S02]  /*4ff0*/  @!UP1 UIADD3 UR8, UPT, UPT, UR7, 0x1200, URZ ;  /* 0x0000120007089890 */ /* 0x000fe4000fffe0ff */
[----:B------:R-:W-:Y:S01]  /*5000*/  @!P4 R2UR UR18, R10 ;  /* 0x000000000a12c2ca */ /* 0x000fe200000e0000 */
[----:B------:R-:W-:Y:S01]  /*5010*/  VOTEU.ALL UP1, P4 ;  /* 0x0000000000ff7886 */ /* 0x000fe20002020000 */
[----:B------:R-:W-:Y:S01]  /*5020*/  @!P4 R2UR UR19, R11 ;  /* 0x000000000b13c2ca */ /* 0x000fe200000e0000 */
[----:B------:R-:W-:Y:S11]  /*5030*/  UPRMT UR14, UR37, 0x654, UR41 ;  /* 0x00000654250e7896 */ /* 0x000ff60008000029 */
[----:B------:R-:W-:Y:S01]  /*5040*/  @!UPT UIADD3 URZ, UPT, UPT, URZ, URZ, URZ ;  /* 0x000000fffffff290 */ /* 0x000fe2000fffe0ff */
[----:B------:R2:W-:Y:S01]  /*5050*/  @!UP2 UTMALDG.3D [UR40], [UR18], desc[UR16] ;  /* 0x000010281200a5b4 */ /* 0x0005e20008011000 */
[----:B------:R2:W-:Y:S01]  /*5060*/  @!UP1 UTMALDG.3D [UR8], [UR18], desc[UR16] ;  /* 0x00001008120095b4 */ /* 0x0005e20008011000 */
[----:B------:R4:W-:Y:S01]  /*5070*/  @!P4 SYNCS.ARRIVE.TRANS64.RED.A0TR RZ, [UR7+0xc0], R0 ;  /* 0x0000c000ffffc9a7 */ /* 0x0009e20008300407 */
[----:B------:R-:W-:Y:S01]  /*5080*/  SYNCS.ARRIVE.TRANS64.RED.A1T0 RZ, [UR14], RZ ;  /* 0x000000ffffff79a7 */ /* 0x000fe2000810040e */
[----:B----4-:R-:W-:Y:S01]  /*5090*/  @!P4 IMAD.X R0, RZ, RZ, R37, P0 ;  /* 0x000000ffff00c224 */ /* 0x010fe200000e0625 */
[----:B------:R-:W4:Y:S02]  /*50a0*/  SYNCS.PHASECHK.TRANS64.TRYWAIT P2, [UR7+0xe8], R12 ;  /* 0x0000e80cff0075a7 */ /* 0x000f240008041107 */
[----:B--2-4-:R-:W-:Y:S05]  /*50b0*/  @!P2 BRA `(.L_x_102) ;  /* 0x0000004c0008a947 */ /* 0x014fea0003800000 */
.L_x_209:
        /* <DEDUP_REMOVED lines=8> */
[----:B------:R-:W-:Y:S01]  /*5140*/  @!UP1 UIADD3 UR32, UPT, UPT, UR7, 0x2200, URZ ;  /* 0x0000220007209890 */ /* 0x000fe2000fffe0ff */
[----:B------:R-:W-:Y:S01]  /*5150*/  @!P4 IADD3 R21, P0, PT, R36, 0x580, RZ ;  /* 0x000005802415c810 */ /* 0x000fe20007f1e0ff */
[----:B------:R-:W-:Y:S01]  /*5160*/  UMOV UR35, UR43 ;  /* 0x0000002b00237c82 */ /* 0x000fe20008000000 */
[----:B------:R-:W-:Y:S02]  /*5170*/  @!UP1 UIADD3 UR10, UPT, UPT, UR42, 0x50, URZ ;  /* 0x000000502a0a9890 */ /* 0x000fe4000fffe0ff */
[----:B------:R-:W-:Y:S01]  /*5180*/  IMAD.U32 R10, RZ, RZ, UR9 ;  /* 0x00000009ff0a7e24 */ /* 0x000fe2000f8e00ff */
[----:B------:R-:W-:Y:S01]  /*5190*/  UMOV UR9, UR33 ;  /* 0x0000002100097c82 */ /* 0x000fe20008000000 */
[----:B------:R-:W-:Y:S01]  /*51a0*/  IMAD.U32 R11, RZ, RZ, UR8 ;  /* 0x00000008ff0b7e24 */ /* 0x000fe2000f8e00ff */
[----:B------:R-:W-:Y:S01]  /*51b0*/  @!UP1 UIADD3 UR8, UPT, UPT, UR7, 0x3200, URZ ;  /* 0x0000320007089890 */ /* 0x000fe2000fffe0ff */
[----:B------:R-:W-:Y:S01]  /*51c0*/  @!P4 IMAD.X R20, RZ, RZ, R37, P0 ;  /* 0x000000ffff14c224 */ /* 0x000fe200000e0625 */
[----:B------:R-:W-:Y:S01]  /*51d0*/  @!P4 R2UR UR18, R10 ;  /* 0x000000000a12c2ca */ /* 0x000fe200000e0000 */
[----:B------:R-:W-:Y:S01]  /*51e0*/  VOTEU.ALL UP1, P4 ;  /* 0x0000000000ff7886 */ /* 0x000fe20002020000 */
[----:B------:R-:W-:Y:S01]  /*51f0*/  @!P4 R2UR UR19, R11 ;  /* 0x000000000b13c2ca */ /* 0x000fe200000e0000 */
[----:B------:R-:W-:Y:S01]  /*5200*/  UMOV UR11, UR43 ;  /* 0x0000002b000b7c82 */ /* 0x000fe20008000000 */
[----:B------:R-:W-:Y:S01]  /*5210*/  UMOV UR12, UR36 ;  /* 0x00000024000c7c82 */ /* 0x000fe20008000000 */
[----:B------:R-:W-:Y:S10]  /*5220*/  UPRMT UR14, UR37, 0x654, UR33 ;  /* 0x00000654250e7896 */ /* 0x000ff40008000021 */
[----:B------:R2:W-:Y:S01]  /*5230*/  @!UP2 UTMALDG.3D [UR32], [UR18], desc[UR16] ;  /* 0x000010201200a5b4 */ /* 0x0005e20008011000 */
[----:B------:R2:W-:Y:S01]  /*5240*/  @!UP1 UTMALDG.3D [UR8], [UR18], desc[UR16] ;  /* 0x00001008120095b4 */ /* 0x0005e20008011000 */
[----:B------:R2:W-:Y:S01]  /*5250*/  @!P4 SYNCS.ARRIVE.TRANS64.RED.A0TR RZ, [UR7+0xc8], R0 ;  /* 0x0000c800ffffc9a7 */ /* 0x0005e20008300407 */
[----:B------:R-:W-:Y:S01]  /*5260*/  SYNCS.ARRIVE.TRANS64.RED.A1T0 RZ, [UR14], RZ ;  /* 0x000000ffffff79a7 */ /* 0x000fe2000810040e */
[----:B------:R-:W4:Y:S02]  /*5270*/  SYNCS.PHASECHK.TRANS64.TRYWAIT P2, [UR7+0xf0], R12 ;  /* 0x0000f00cff0075a7 */ /* 0x000f240008041107 */
[----:B--2-4-:R-:W-:Y:S05]  /*5280*/  @!P2 BRA `(.L_x_103) ;  /* 0x0000004800aca947 */ /* 0x014fea0003800000 */
.L_x_211:
[----:B------:R-:W2:Y:S01]  /*5290*/  LDC.64 R14, c[0x0][0xb10] ;  /* 0x0002c400ff0e7b82 */ /* 0x000ea20000000a00 */
[----:B------:R-:W-:Y:S01]  /*52a0*/  @!P4 R2UR UR9, R21 ;  /* 0x000000001509c2ca */ /* 0x000fe200000e0000 */
[----:B------:R-:W-:Y:S01]  /*52b0*/  VOTEU.ALL UP1, P4 ;  /* 0x0000000000ff7886 */ /* 0x000fe20002020000 */
[----:B------:R-:W-:Y:S01]  /*52c0*/  @!P4 R2UR UR8, R20 ;  /* 0x000000001408c2ca */ /* 0x000fe200000e0000 */
[----:B------:R-:W-:Y:S01]  /*52d0*/  VOTEU.ALL UP2, P4 ;  /* 0x0000000000ff7886 */ /* 0x000fe20002040000 */
[----:B------:R-:W-:Y:S03]  /*52e0*/  UMOV UR16, 0x0 ;  /* 0x0000000000107882 */ /* 0x000fe60000000000 */
[----:B------:R-:W4:Y:S01]  /*52f0*/  LDC.64 R10, c[0x0][0xb18] ;  /* 0x0002c600ff0a7b82 */ /* 0x000f220000000a00 */
[----:B------:R-:W-:Y:S01]  /*5300*/  @!UP1 UIADD3 UR26, UPT, UPT, UR42, 0x20, URZ ;  /* 0x000000202a1a9890 */ /* 0x000fe2000fffe0ff */
[----:B------:R-:W-:Y:S01]  /*5310*/  @P3 SHF.R.U32.HI R24, RZ, 0x10, R29 ;  /* 0x00000010ff183819 */ /* 0x000fe2000001161d */
[----:B------:R-:W-:Y:S01]  /*5320*/  @!UP1 UIADD3 UR24, UPT, UPT, UR7, 0x4200, URZ ;  /* 0x0000420007189890 */ /* 0x000fe2000fffe0ff */
[----:B------:R-:W-:Y:S01]  /*5330*/  VIADD R27, R27, 0x1 ;  /* 0x000000011b1b7836 */ /* 0x000fe20000000000 */
[----:B------:R-:W-:Y:S03]  /*5340*/  UMOV UR17, 0x10000000 ;  /* 0x1000000000117882 */ /* 0x000fe60000000000 */
[----:B------:R-:W5:Y:S01]  /*5350*/  @!P1 LDC R0, c[0x0][0xb20] ;  /* 0x0002c800ff009b82 */ /* 0x000f620000000800 */
[----:B------:R-:W-:Y:S01]  /*5360*/  UMOV UR27, UR43 ;  /* 0x0000002b001b7c82 */ /* 0x000fe20008000000 */
[----:B------:R-:W-:Y:S01]  /*5370*/  IMAD.U32 R20, RZ, RZ, UR9 ;  /* 0x00000009ff147e24 */ /* 0x000fe2000f8e00ff */
[----:B------:R-:W-:Y:S05]  /*5380*/  UMOV UR28, UR36 ;  /* 0x00000024001c7c82 */ /* 0x000fea0008000000 */
[----:B-1----:R-:W1:Y:S01]  /*5390*/  @!P1 LDC R3, c[0x0][0xb0c] ;  /* 0x0002c300ff039b82 */ /* 0x002e620000000800 */
[----:B------:R-:W-:Y:S01]  /*53a0*/  IMAD.U32 R21, RZ, RZ, UR8 ;  /* 0x00000008ff157e24 */ /* 0x000fe2000f8e00ff */
[----:B------:R-:W-:Y:S01]  /*53b0*/  @!UP1 UIADD3 UR10, UPT, UPT, UR42, 0x60, URZ ;  /* 0x000000602a0a9890 */ /* 0x000fe2000fffe0ff */
[----:B------:R-:W-:Y:S01]  /*53c0*/  @!P4 R2UR UR18, R20 ;  /* 0x000000001412c2ca */ /* 0x000fe200000e0000 */
[----:B------:R-:W-:Y:S01]  /*53d0*/  @!UP1 UIADD3 UR8, UPT, UPT, UR7, 0x5200, URZ ;  /* 0x0000520007089890 */ /* 0x000fe2000fffe0ff */
[----:B------:R-:W-:Y:S01]  /*53e0*/  @!P4 IMAD.MOV.U32 R20, RZ, RZ, 0x2000 ;  /* 0x00002000ff14c424 */ /* 0x000fe200078e00ff */
[----:B------:R-:W-:Y:S01]  /*53f0*/  @!P4 R2UR UR19, R21 ;  /* 0x000000001513c2ca */ /* 0x000fe200000e0000 */
[----:B------:R-:W-:Y:S01]  /*5400*/  VOTEU.ALL UP1, P4 ;  /* 0x0000000000ff7886 */ /* 0x000fe20002020000 */
[----:B------:R-:W-:Y:S01]  /*5410*/  UMOV UR9, UR25 ;  /* 0x0000001900097c82 */ /* 0x000fe20008000000 */
[----:B------:R-:W-:Y:S01]  /*5420*/  UMOV UR11, UR43 ;  /* 0x0000002b000b7c82 */ /* 0x000fe20008000000 */
[----:B------:R-:W-:Y:S01]  /*5430*/  UMOV UR12, UR36 ;  /* 0x00000024000c7c82 */ /* 0x000fe20008000000 */
[----:B------:R-:W-:Y:S08]  /*5440*/  UPRMT UR14, UR37, 0x654, UR25 ;  /* 0x00000654250e7896 */ /* 0x000ff00008000019 */
[----:B------:R1:W-:Y:S02]  /*5450*/  @!UP2 UTMALDG.3D [UR24], [UR18], desc[UR16] ;  /* 0x000010181200a5b4 */ /* 0x0003e40008011000 */
[----:B-1----:R-:W-:Y:S01]  /*5460*/  @!P1 ISETP.NE.AND P2, PT, R3, 0x1, PT ;  /* 0x000000010300980c */ /* 0x002fe20003f45270 */
[C---:B--2---:R-:W-:Y:S01]  /*5470*/  @!P1 IMAD.HI.U32 R14, R13.reuse, R14, RZ ;  /* 0x0000000e0d0e9227 */ /* 0x044fe200078e00ff */
[----:B----4-:R-:W-:Y:S01]  /*5480*/  @!P1 ISETP.NE.AND P0, PT, R10, 0x1, PT ;  /* 0x000000010a00980c */ /* 0x010fe20003f05270 */
[----:B------:R1:W-:Y:S01]  /*5490*/  @!UP1 UTMALDG.3D [UR8], [UR18], desc[UR16] ;  /* 0x00001008120095b4 */ /* 0x0003e20008011000 */
[----:B------:R1:W-:Y:S01]  /*54a0*/  @!P4 SYNCS.ARRIVE.TRANS64.RED.A0TR RZ, [UR7+0xd0], R20 ;  /* 0x0000d014ffffc9a7 */ /* 0x0003e20008300407 */
[C---:B------:R-:W-:Y:S01]  /*54b0*/  @!P1 IMAD.HI.U32 R11, R8.reuse, R11, RZ ;  /* 0x0000000b080b9227 */ /* 0x040fe200078e00ff */
[----:B------:R-:W-:Y:S04]  /*54c0*/  @!P1 SHF.R.U32.HI R14, RZ, R15, R14 ;  /* 0x0000000fff0e9219 */ /* 0x000fe8000001160e */
[----:B-----5:R-:W-:Y:S02]  /*54d0*/  @!P1 SHF.R.U32.HI R9, RZ, R0, R11 ;  /* 0x00000000ff099219 */ /* 0x020fe4000001160b */
[----:B------:R-:W-:Y:S02]  /*54e0*/  @!P1 SEL R14, R13, R14, !P2 ;  /* 0x0000000e0d0e9207 */ /* 0x000fe40005000000 */
[----:B------:R-:W-:Y:S05]  /*54f0*/  @!P1 SEL R9, R8, R9, !P0 ;  /* 0x0000000908099207 */ /* 0x000fea0004000000 */
[----:B------:R-:W-:Y:S01]  /*5500*/  @!P1 IMAD.IADD R0, R9, 0x1, -R14 ;  /* 0x0000000109009824 */ /* 0x000fe200078e0a0e */
[----:B------:R-:W-:Y:S01]  /*5510*/  SYNCS.ARRIVE.TRANS64.RED.A1T0 RZ, [UR14], RZ ;  /* 0x000000ffffff79a7 */ /* 0x000fe2000810040e */
[----:B------:R-:W-:Y:S02]  /*5520*/  @!P1 IMAD.IADD R9, R14, 0x1, -R9 ;  /* 0x000000010e099824 */ /* 0x000fe400078e0a09 */
[----:B------:R-:W-:Y:S02]  /*5530*/  @!P1 IMAD R13, R0, R3, R13 ;  /* 0x00000003000d9224 */ /* 0x000fe400078e020d */
[----:B------:R-:W-:Y:S01]  /*5540*/  @!P1 IMAD R8, R9, R10, R8 ;  /* 0x0000000a09089224 */ /* 0x000fe200078e0208 */
[----:B------:R-:W2:Y:S02]  /*5550*/  SYNCS.PHASECHK.TRANS64.TRYWAIT P5, [UR7+0xf8], R12 ;  /* 0x0000f80cff0075a7 */ /* 0x000ea400080a1107 */
[----:B-12---:R-:W-:Y:S05]  /*5560*/  @!P5 BRA `(.L_x_104) ;  /* 0x00000048000cd947 */ /* 0x006fea0003800000 */
.L_x_213:
[----:B-1----:R-:W-:Y:S01]  /*5570*/  @!P4 IADD3 R3, P0, PT, R36, 0x580, RZ ;  /* 0x000005802403c810 */ /* 0x002fe20007f1e0ff */
[----:B------:R-:W-:Y:S01]  /*5580*/  VOTEU.ALL UP1, P4 ;  /* 0x0000000000ff7886 */ /* 0x000fe20002020000 */
[----:B------:R-:W-:Y:S01]  /*5590*/  VOTEU.ALL UP2, P4 ;  /* 0x0000000000ff7886 */ /* 0x000fe20002040000 */
[----:B------:R-:W-:Y:S01]  /*55a0*/  UMOV UR14, 0x0 ;  /* 0x00000000000e7882 */ /* 0x000fe20000000000 */
[----:B------:R-:W-:Y:S01]  /*55b0*/  @!P4 R2UR UR9, R3 ;  /* 0x000000000309c2ca */ /* 0x000fe200000e0000 */
[----:B------:R-:W-:Y:S01]  /*55c0*/  @!P4 IMAD.X R0, RZ, RZ, R37, P0 ;  /* 0x000000ffff00c224 */ /* 0x000fe200000e0625 */
[----:B------:R-:W-:Y:S01]  /*55d0*/  @!UP1 UIADD3 UR17, UPT, UPT, UR7, 0xd8, URZ ;  /* 0x000000d807119890 */ /* 0x000fe2000fffe0ff */
[----:B------:R-:W-:Y:S01]  /*55e0*/  ISETP.NE.AND P0, PT, R27, 0x2, PT ;  /* 0x000000021b00780c */ /* 0x000fe20003f05270 */
[----:B------:R-:W-:Y:S01]  /*55f0*/  @!UP1 UIADD3 UR18, UPT, UPT, UR42, 0x30, URZ ;  /* 0x000000302a129890 */ /* 0x000fe2000fffe0ff */
[----:B------:R-:W-:Y:S01]  /*5600*/  LOP3.LUT R32, R32, 0x1, RZ, 0x3c, !PT ;  /* 0x0000000120207812 */ /* 0x000fe200078e3cff */
[----:B------:R-:W-:Y:S01]  /*5610*/  @!UP1 UIADD3 UR16, UPT, UPT, UR7, 0x6200, URZ ;  /* 0x0000620007109890 */ /* 0x000fe2000fffe0ff */
[----:B------:R-:W-:Y:S01]  /*5620*/  @!P4 R2UR UR8, R0 ;  /* 0x000000000008c2ca */ /* 0x000fe200000e0000 */
[----:B------:R-:W-:Y:S01]  /*5630*/  UMOV UR15, 0x10000000 ;  /* 0x10000000000f7882 */ /* 0x000fe20000000000 */
[----:B------:R-:W-:Y:S01]  /*5640*/  UMOV UR19, UR43 ;  /* 0x0000002b00137c82 */ /* 0x000fe20008000000 */
[----:B------:R-:W-:Y:S01]  /*5650*/  UMOV UR20, UR36 ;  /* 0x0000002400147c82 */ /* 0x000fe20008000000 */
[----:B------:R-:W-:Y:S01]  /*5660*/  @!UP1 UIADD3 UR10, UPT, UPT, UR42, 0x70, URZ ;  /* 0x000000702a0a9890 */ /* 0x000fe2000fffe0ff */
[----:B------:R-:W-:Y:S01]  /*5670*/  SEL R0, RZ, 0x1, P0 ;  /* 0x00000001ff007807 */ /* 0x000fe20000000000 */
[----:B------:R-:W-:Y:S01]  /*5680*/  IMAD.U32 R10, RZ, RZ, UR9 ;  /* 0x00000009ff0a7e24 */ /* 0x000fe2000f8e00ff */
[----:B------:R-:W-:Y:S01]  /*5690*/  UMOV UR11, UR43 ;  /* 0x0000002b000b7c82 */ /* 0x000fe20008000000 */
[----:B------:R-:W-:Y:S01]  /*56a0*/  UMOV UR12, UR36 ;  /* 0x00000024000c7c82 */ /* 0x000fe20008000000 */
[----:B------:R-:W-:Y:S01]  /*56b0*/  UMOV UR9, UR17 ;  /* 0x0000001100097c82 */ /* 0x000fe20008000000 */
[----:B------:R-:W-:Y:S01]  /*56c0*/  @P3 R2UR UR36, R24 ;  /* 0x00000000182432ca */ /* 0x000fe200000e0000 */
[----:B------:R-:W-:Y:S01]  /*56d0*/  IMAD.IADD R20, R8, 0x1, R66 ;  /* 0x0000000108147824 */ /* 0x000fe200078e0242 */
[----:B------:R-:W-:Y:S01]  /*56e0*/  @!P4 R2UR UR22, R10 ;  /* 0x000000000a16c2ca */ /* 0x000fe200000e0000 */
[----:B------:R-:W-:Y:S01]  /*56f0*/  IMAD.U32 R11, RZ, RZ, UR8 ;  /* 0x00000008ff0b7e24 */ /* 0x000fe2000f8e00ff */
[----:B------:R-:W-:Y:S01]  /*5700*/  @!UP1 UIADD3 UR8, UPT, UPT, UR7, 0x7200, URZ ;  /* 0x0000720007089890 */ /* 0x000fe2000fffe0ff */
[----:B------:R-:W-:Y:S01]  /*5710*/  LOP3.LUT R25, R25, R0, RZ, 0x3c, !PT ;  /* 0x0000000019197212 */ /* 0x000fe200078e3cff */
[----:B------:R-:W-:Y:S01]  /*5720*/  VOTEU.ALL UP1, P4 ;  /* 0x0000000000ff7886 */ /* 0x000fe20002020000 */
[----:B------:R-:W-:Y:S01]  /*5730*/  IMAD.IADD R21, R13, 0x1, R68 ;  /* 0x000000010d157824 */ /* 0x000fe200078e0244 */
[----:B------:R-:W-:Y:S02]  /*5740*/  @!P4 R2UR UR23, R11 ;  /* 0x000000000b17c2ca */ /* 0x000fe400000e0000 */
[----:B------:R-:W-:Y:S11]  /*5750*/  SEL R27, R27, RZ, P0 ;  /* 0x000000ff1b1b7207 */ /* 0x000ff60000000000 */
[----:B------:R2:W-:Y:S01]  /*5760*/  @!UP2 UTMALDG.3D [UR16], [UR22], desc[UR14] ;  /* 0x00000e101600a5b4 */ /* 0x0005e20008011000 */
[----:B------:R2:W-:Y:S01]  /*5770*/  @!UP1 UTMALDG.3D [UR8], [UR22], desc[UR14] ;  /* 0x00000e08160095b4 */ /* 0x0005e20008011000 */
[----:B------:R2:W-:Y:S01]  /*5780*/  @!P4 SYNCS.ARRIVE.TRANS64.RED.A0TR RZ, [UR7+0xd8], R23 ;  /* 0x0000d817ffffc9a7 */ /* 0x0005e20008300407 */
[----:B------:R-:W-:Y:S01]  /*5790*/  UPLOP3.LUT UP1, UPT, UPT, UPT, UPT, 0x80, 0x8 ;  /* 0x000000000008789c */ /* 0x000fe20003f2f070 */
[----:B------:R-:W-:Y:S01]  /*57a0*/  SYNCS.ARRIVE.TRANS64.RED.A1T0 RZ, [UR13], RZ ;  /* 0x000000ffffff79a7 */ /* 0x000fe2000810040d */
[----:B------:R-:W-:Y:S09]  /*57b0*/  @P3 BRA `(.L_x_105) ;  /* 0xfffffff000303947 */ /* 0x000ff2000383ffff */
[----:B------:R-:W-:-:S04]  /*57c0*/  SHF.L.U32 R3, R32, 0x1f, RZ ;  /* 0x0000001f20037819 */ /* 0x000fc800000006ff */
[----:B------:R-:W1:Y:S02]  /*57d0*/  SYNCS.PHASECHK.TRANS64.TRYWAIT P0, [UR7+0xe0], R3 ;  /* 0x0000e003ff0075a7 */ /* 0x000e640008001107 */
[----:B-1----:R-:W-:Y:S05]  /*57e0*/  @!P0 BRA `(.L_x_106) ;  /* 0x0000004400848947 */ /* 0x002fea0003800000 */
.L_x_215:
[----:B------:R-:W4:Y:S02]  /*57f0*/  SYNCS.PHASECHK.TRANS64.TRYWAIT P0, [UR7+0xe8], R3 ;  /* 0x0000e803ff0075a7 */ /* 0x000f240008001107 */
[----:B----4-:R-:W-:Y:S05]  /*5800*/  @!P0 BRA `(.L_x_107) ;  /* 0x0000004400948947 */ /* 0x010fea0003800000 */
.L_x_217:
[----:B------:R-:W4:Y:S02]  /*5810*/  SYNCS.PHASECHK.TRANS64.TRYWAIT P0, [UR7+0xf0], R3 ;  /* 0x0000f003ff0075a7 */ /* 0x000f240008001107 */
[----:B----4-:R-:W-:Y:S05]  /*5820*/  @!P0 BRA `(.L_x_108) ;  /* 0x0000004400a48947 */ /* 0x010fea0003800000 */
.L_x_219:
[----:B-1----:R-:W-:-:S07]  /*5830*/  MOV R0, UR7 ;  /* 0x0000000700007c02 */ /* 0x002fce0008000f00 */
.L_x_109:
[----:B-1----:R-:W-:-:S04]  /*5840*/  SHF.L.U32 R3, R32, 0x1f, RZ ;  /* 0x0000001f20037819 */ /* 0x002fc800000006ff */
[----:B------:R1:W4:Y:S03]  /*5850*/  SYNCS.PHASECHK.TRANS64.TRYWAIT P0, [R0+URZ+0xf8], R3 ;  /* 0x0000f803000075a7 */ /* 0x00032600080011ff */
[----:B----4-:R-:W-:Y:S05]  /*5860*/  @!P0 NANOSLEEP.SYNCS 0x989680 ;  /* 0x009896800000895d */ /* 0x010fea0003900000 */
[----:B------:R-:W4:Y:S02]  /*5870*/  @!P0 SYNCS.PHASECHK.TRANS64 P0, [R0+URZ+0xf8], R3 ;  /* 0x0000f803000085a7 */ /* 0x000f2400080010ff */
[----:B--2-4-:R-:W-:Y:S05]  /*5880*/  @P0 EXIT ;  /* 0x000000000000094d */ /* 0x014fea0003800000 */
[----:B------:R-:W-:Y:S05]  /*5890*/  BRA `(.L_x_109) ;  /* 0xfffffffc00e87947 */ /* 0x000fea000383ffff */
.L_x_94:
[----:B------:R-:W-:-:S06]  /*58a0*/  UISETP.GE.AND UP1, UPT, UR10, 0x4, UPT ;  /* 0x000000040a00788c */ /* 0x000fcc000bf26270 */
[----:B------:R-:W-:-:S13]  /*58b0*/  PLOP3.LUT P0, PT, PT, PT, UP1, 0x80, 0x8 ;  /* 0x000000000008781c */ /* 0x000fda0003f0f018 */
[----:B------:R-:W-:Y:S05]  /*58c0*/  @!P0 EXIT ;  /* 0x000000000000894d */ /* 0x000fea0003800000 */
[----:B------:R-:W-:Y:S01]  /*58d0*/  BAR.SYNC.DEFER_BLOCKING 0x6, 0xa0 ;  /* 0x0182800000007b1d */ /* 0x000fe20000010000 */
[C---:B------:R-:W-:Y:S01]  /*58e0*/  IMAD.SHL.U32 R4, R81.reuse, 0x10, RZ ;  /* 0x0000001051047824 */ /* 0x040fe200078e00ff */
[C---:B------:R-:W-:Y:S01]  /*58f0*/  SHF.L.U32 R2, R72.reuse, 0x15, RZ ;  /* 0x0000001548027819 */ /* 0x040fe200000006ff */
[----:B------:R-:W-:Y:S01]  /*5900*/  IMAD.SHL.U32 R5, R72, 0x200, RZ ;  /* 0x0000020048057824 */ /* 0x000fe200078e00ff */
[C---:B------:R-:W-:Y:S01]  /*5910*/  LOP3.LUT R82, R81.reuse, 0x60, RZ, 0xc0, !PT ;  /* 0x0000006051527812 */ /* 0x040fe200078ec0ff */
[C---:B------:R-:W-:Y:S01]  /*5920*/  IMAD.SHL.U32 R3, R81.reuse, 0x2, RZ ;  /* 0x0000000251037824 */ /* 0x040fe200078e00ff */
[----:B------:R-:W-:Y:S02]  /*5930*/  UMOV UR48, 0x400 ;  /* 0x0000040000307882 */ /* 0x000fe40000000000 */
[----:B------:R-:W1:Y:S01]  /*5940*/  LDC R71, c[0x0][0x370] ;  /* 0x0000dc00ff477b82 */ /* 0x000e620000000800 */
[----:B------:R-:W-:Y:S01]  /*5950*/  ULEA UR48, UR37, UR48, 0x18 ;  /* 0x0000003025307291 */ /* 0x000fe2000f8ec0ff */
[C---:B------:R-:W-:Y:S01]  /*5960*/  LOP3.LUT R80, R4.reuse, 0x590, RZ, 0xc0, !PT ;  /* 0x0000059004507812 */ /* 0x040fe200078ec0ff */
[C---:B------:R-:W-:Y:S01]  /*5970*/  IMAD.U32 R33, R81.reuse, 0x10000, RZ ;  /* 0x0001000051217824 */ /* 0x040fe200078e00ff */
[----:B------:R-:W-:Y:S01]  /*5980*/  LOP3.LUT R4, R4, 0x60, RZ, 0xc0, !PT ;  /* 0x0000006004047812 */ /* 0x000fe200078ec0ff */
[----:B------:R-:W-:Y:S01]  /*5990*/  UIADD3 UR4, UPT, UPT, UR48, 0x200, URZ ;  /* 0x0000020030047890 */ /* 0x000fe2000fffe0ff */
[----:B------:R-:W-:Y:S01]  /*59a0*/  LOP3.LUT R80, R80, 0x200, R5, 0xf8, !PT ;  /* 0x0000020050507812 */ /* 0x000fe200078ef805 */
[----:B------:R-:W-:Y:S01]  /*59b0*/  HFMA2 R30, -RZ, RZ, 0, 0 ;  /* 0x00000000ff1e7431 */ /* 0x000fe200000001ff */
[----:B------:R-:W2:Y:S01]  /*59c0*/  LDC R28, c[0x0][0xb0c] ;  /* 0x0002c300ff1c7b82 */ /* 0x000ea20000000800 */
[----:B------:R-:W-:Y:S01]  /*59d0*/  LOP3.LUT R3, R4, 0xc, R3, 0xf8, !PT ;  /* 0x0000000c04037812 */ /* 0x000fe200078ef803 */
[----:B------:R-:W-:Y:S01]  /*59e0*/  IMAD.MOV.U32 R77, RZ, RZ, 0x1 ;  /* 0x00000001ff4d7424 */ /* 0x000fe200078e00ff */
[----:B------:R-:W-:Y:S01]  /*59f0*/  LOP3.LUT R2, R2, 0x200000, RZ, 0xc0, !PT ;  /* 0x0020000002027812 */ /* 0x000fe200078ec0ff */
[----:B------:R-:W-:Y:S01]  /*5a00*/  IMAD.MOV.U32 R76, RZ, RZ, RZ ;  /* 0x000000ffff4c7224 */ /* 0x000fe200078e00ff */
[----:B------:R-:W-:Y:S01]  /*5a10*/  LOP3.LUT R80, R80, R3, RZ, 0xfc, !PT ;  /* 0x0000000350507212 */ /* 0x000fe200078efcff */
[----:B------:R-:W-:Y:S01]  /*5a20*/  IMAD.MOV.U32 R85, RZ, RZ, RZ ;  /* 0x000000ffff557224 */ /* 0x000fe200078e00ff */
[----:B------:R-:W-:Y:S01]  /*5a30*/  MOV R73, UR4 ;  /* 0x0000000400497c02 */ /* 0x000fe20008000f00 */
[----:B------:R-:W3:Y:S01]  /*5a40*/  LDC R69, c[0x0][0xb20] ;  /* 0x0002c800ff457b82 */ /* 0x000ee20000000800 */
[----:B------:R-:W4:Y:S01]  /*5a50*/  LDS R0, [UR48+0x1c0] ;  /* 0x0001c030ff007984 */ /* 0x000f220008000800 */
[C---:B------:R-:W-:Y:S01]  /*5a60*/  LOP3.LUT R79, R81.reuse, 0x2, RZ, 0xc0, !PT ;  /* 0x00000002514f7812 */ /* 0x040fe200078ec0ff */
[----:B------:R-:W1:Y:S01]  /*5a70*/  LDCU.64 UR52, c[0x0][0x348] ;  /* 0x00006900ff3477ac */ /* 0x000e620008000a00 */
[----:B------:R-:W-:Y:S01]  /*5a80*/  LOP3.LUT R33, R2, 0x400000, R33, 0xf8, !PT ;  /* 0x0040000002217812 */ /* 0x000fe200078ef821 */
[----:B------:R-:W-:Y:S01]  /*5a90*/  IMAD R80, R80, 0x4, R73 ;  /* 0x0000000450507824 */ /* 0x000fe200078e0249 */
[----:B------:R-:W-:Y:S01]  /*5aa0*/  LOP3.LUT R81, R81, 0x4, RZ, 0xc0, !PT ;  /* 0x0000000451517812 */ /* 0x000fe200078ec0ff */
[----:B------:R-:W1:Y:S01]  /*5ab0*/  LDCU.64 UR38, c[0x0][0x888] ;  /* 0x00011100ff2677ac */ /* 0x000e620008000a00 */
[----:B------:R-:W1:Y:S01]  /*5ac0*/  LDC R27, c[0x0][0xb30] ;  /* 0x0002cc00ff1b7b82 */ /* 0x000e620000000800 */
[----:B------:R-:W-:Y:S01]  /*5ad0*/  MOV R75, RZ ;  /* 0x000000ff004b7202 */ /* 0x000fe20000000f00 */
[--C-:B------:R-:W-:Y:S01]  /*5ae0*/  IMAD R79, R79, -0x10, R80.reuse ;  /* 0xfffffff04f4f7824 */ /* 0x100fe200078e0250 */
[----:B------:R-:W1:Y:S01]  /*5af0*/  LDCU.64 UR44, c[0x0][0x890] ;  /* 0x00011200ff2c77ac */ /* 0x000e620008000a00 */
[----:B------:R-:W-:Y:S01]  /*5b00*/  IMAD R78, R81, -0x10, R80 ;  /* 0xfffffff0514e7824 */ /* 0x000fe200078e0250 */
[----:B------:R-:W-:-:S03]  /*5b10*/  UMOV UR49, URZ ;  /* 0x000000ff00317c82 */ /* 0x000fc60008000000 */
[----:B------:R-:W1:Y:S01]  /*5b20*/  LDC.64 R64, c[0x0][0xb10] ;  /* 0x0002c400ff407b82 */ /* 0x000e620000000a00 */
[----:B------:R-:W-:-:S07]  /*5b30*/  UMOV UR51, URZ ;  /* 0x000000ff00337c82 */ /* 0x000fce0008000000 */
[----:B------:R-:W1:Y:S08]  /*5b40*/  LDC.64 R24, c[0x0][0xb18] ;  /* 0x0002c600ff187b82 */ /* 0x000e700000000a00 */
[----:B------:R-:W1:Y:S08]  /*5b50*/  LDC.64 R22, c[0x0][0xb28] ;  /* 0x0002ca00ff167b82 */ /* 0x000e700000000a00 */
[----:B------:R-:W1:Y:S01]  /*5b60*/  LDC.64 R62, c[0x0][0x8b0] ;  /* 0x00022c00ff3e7b82 */ /* 0x000e620000000a00 */
[----:B----4-:R-:W-:-:S07]  /*5b70*/  IMAD.IADD R33, R0, 0x1, R33 ;  /* 0x0000000100217824 */ /* 0x010fce00078e0221 */
[----:B------:R-:W4:Y:S08]  /*5b80*/  LDC.64 R60, c[0x0][0x8a8] ;  /* 0x00022a00ff3c7b82 */ /* 0x000f300000000a00 */
[----:B--23--:R-:W1:Y:S02]  /*5b90*/  LDC R70, c[0x0][0x374] ;  /* 0x0000dd00ff467b82 */ /* 0x00ce640000000800 */
.L_x_153:
[----:B------:R-:W-:Y:S02]  /*5ba0*/  LEA R0, R85, UR48, 0x3 ;  /* 0x0000003055007c11 */ /* 0x000fe4000f8e18ff */
[----:B------:R-:W-:Y:S02]  /*5bb0*/  SHF.L.U32 R3, R75, 0x1f, RZ ;  /* 0x0000001f4b037819 */ /* 0x000fe400000006ff */
[----:B-1----:R-:W-:Y:S02]  /*5bc0*/  LEA R16, R85, UR48, 0x4 ;  /* 0x0000003055107c11 */ /* 0x002fe4000f8e20ff */
[----:B------:R-:W2:Y:S02]  /*5bd0*/  SYNCS.PHASECHK.TRANS64.TRYWAIT P0, [R0+URZ+0x110], R3 ;  /* 0x00011003000075a7 */ /* 0x000ea400080011ff */
[----:B--23--:R-:W-:Y:S05]  /*5be0*/  @!P0 BRA `(.L_x_110) ;  /* 0x0000004000cc8947 */ /* 0x00cfea0003800000 */
.L_x_220:
[----:B------:R-:W3:Y:S01]  /*5bf0*/  LDC.64 R12, c[0x0][0xb10] ;  /* 0x0002c400ff0c7b82 */ /* 0x000ee20000000a00 */
[----:B------:R-:W4:Y:S01]  /*5c00*/  LDS.128 R16, [R16+0x1a0] ;  /* 0x0001a00010107984 */ /* 0x000f220000000c00 */
[----:B-1----:R-:W-:Y:S01]  /*5c10*/  ISETP.NE.AND P1, PT, R27, 0x1, PT ;  /* 0x000000011b00780c */ /* 0x002fe20003f25270 */
[----:B--2---:R-:W-:Y:S01]  /*5c20*/  VIADD R0, R0, 0x120 ;  /* 0x0000012000007836 */ /* 0x004fe20000000000 */
[----:B------:R-:W-:Y:S04]  /*5c30*/  ISETP.GE.AND P0, PT, R26, 0x1, PT ;  /* 0x000000011a00780c */ /* 0x000fe80003f06270 */
[----:B------:R-:W1:Y:S01]  /*5c40*/  LDC.64 R10, c[0x0][0xb18] ;  /* 0x0002c600ff0a7b82 */ /* 0x000e620000000a00 */
[----:B------:R-:W-:Y:S01]  /*5c50*/  PRMT R0, RZ, 0x654, R0 ;  /* 0x00000654ff007816 */ /* 0x000fe20000000000 */
[----:B------:R-:W-:Y:S01]  /*5c60*/  @!PT LDS RZ, [RZ] ;  /* 0x00000000fffff984 */ /* 0x000fe20000000800 */
[----:B------:R-:W-:Y:S01]  /*5c70*/  @!PT LDS RZ, [RZ] ;  /* 0x00000000fffff984 */ /* 0x000fe20000000800 */
[----:B------:R-:W-:Y:S01]  /*5c80*/  @!PT LDS RZ, [RZ] ;  /* 0x00000000fffff984 */ /* 0x000fe20000000800 */
[----:B------:R-:W-:Y:S01]  /*5c90*/  @!PT LDS RZ, [RZ] ;  /* 0x00000000fffff984 */ /* 0x000fe20000000800 */
[----:B------:R2:W-:Y:S06]  /*5ca0*/  MEMBAR.ALL.CTA ;  /* 0x0000000000007992 */ /* 0x0005ec0000008000 */
[----:B--2---:R-:W2:Y:S01]  /*5cb0*/  FENCE.VIEW.ASYNC.S ;  /* 0x00000000000073c6 */ /* 0x004ea20000000000 */
[----:B------:R-:W1:Y:S08]  /*5cc0*/  @!P1 LDC R14, c[0x0][0xb20] ;  /* 0x0002c800ff0e9b82 */ /* 0x000e700000000800 */
[----:B------:R-:W1:Y:S01]  /*5cd0*/  @!P1 LDC R9, c[0x0][0xb0c] ;  /* 0x0002c300ff099b82 */ /* 0x000e620000000800 */
[----:B--2---:R2:W-:Y:S01]  /*5ce0*/  SYNCS.ARRIVE.TRANS64.RED.A1T0 RZ, [R0+URZ], RZ ;  /* 0x000000ff00ff79a7 */ /* 0x0045e200081004ff */
[----:B----4-:R-:W-:Y:S04]  /*5cf0*/  LOP3.LUT P4, RZ, R18, 0x1, RZ, 0xc0, !PT ;  /* 0x0000000112ff7812 */ /* 0x010fe8000788c0ff */
[----:B------:R-:W-:Y:S09]  /*5d00*/  P2R R83, PR, RZ, 0x10 ;  /* 0x00000010ff537803 */ /* 0x000ff20000000000 */
[----:B------:R-:W-:Y:S02]  /*5d10*/  @P4 MOV R31, R16 ;  /* 0x00000010001f4202 */ /* 0x000fe40000000f00 */
[----:B------:R-:W-:Y:S01]  /*5d20*/  @P4 LOP3.LUT R29, R17, 0xffff, RZ, 0xc0, !PT ;  /* 0x0000ffff111d4812 */ /* 0x000fe200078ec0ff */
[----:B--23--:R-:W-:Y:S06]  /*5d30*/  @!P0 BRA `(.L_x_111) ;  /* 0x0000000000a48947 */ /* 0x00cfec0003800000 */
[----:B------:R-:W-:Y:S01]  /*5d40*/  IMAD.HI.U32 R36, R70, R25, RZ ;  /* 0x0000001946247227 */ /* 0x000fe200078e00ff */
[----:B------:R-:W-:Y:S02]  /*5d50*/  ISETP.NE.AND P0, PT, R24, 0x1, PT ;  /* 0x000000011800780c */ /* 0x000fe40003f05270 */
[----:B------:R-:W-:Y:S01]  /*5d60*/  ISETP.NE.AND P2, PT, R26, 0x1, PT ;  /* 0x000000011a00780c */ /* 0x000fe20003f45270 */
[-C--:B------:R-:W-:Y:S01]  /*5d70*/  IMAD.HI.U32 R34, R71, R64.reuse, RZ ;  /* 0x0000004047227227 */ /* 0x080fe200078e00ff */
[----:B------:R-:W-:Y:S02]  /*5d80*/  SHF.R.U32.HI R37, RZ, R69, R36 ;  /* 0x00000045ff257219 */ /* 0x000fe40000011624 */
[----:B------:R-:W-:Y:S01]  /*5d90*/  ISETP.NE.AND P3, PT, R28, 0x1, PT ;  /* 0x000000011c00780c */ /* 0x000fe20003f65270 */
[----:B------:R-:W-:Y:S01]  /*5da0*/  IMAD.HI.U32 R40, R29, R25, RZ ;  /* 0x000000191d287227 */ /* 0x000fe200078e00ff */
[----:B------:R-:W-:Y:S02]  /*5db0*/  SHF.R.U32.HI R34, RZ, R65, R34 ;  /* 0x00000041ff227219 */ /* 0x000fe40000011622 */
[----:B------:R-:W-:Y:S01]  /*5dc0*/  SEL R3, R70, R37, !P0 ;  /* 0x0000002546037207 */ /* 0x000fe20004000000 */
[----:B------:R-:W-:Y:S01]  /*5dd0*/  IMAD.HI.U32 R38, R31, R64, RZ ;  /* 0x000000401f267227 */ /* 0x000fe200078e00ff */
[----:B------:R-:W-:Y:S03]  /*5de0*/  SEL R7, R71, R34, !P3 ;  /* 0x0000002247077207 */ /* 0x000fe60005800000 */
[-C--:B------:R-:W-:Y:S01]  /*5df0*/  IMAD.HI.U32 R34, R3, R22.reuse, RZ ;  /* 0x0000001603227227 */ /* 0x080fe200078e00ff */
[----:B------:R-:W-:Y:S03]  /*5e00*/  SHF.R.U32.HI R38, RZ, R65, R38 ;  /* 0x00000041ff267219 */ /* 0x000fe60000011626 */
[----:B------:R-:W-:Y:S01]  /*5e10*/  IMAD.HI.U32 R36, R7, R22, RZ ;  /* 0x0000001607247227 */ /* 0x000fe200078e00ff */
[----:B------:R-:W-:Y:S02]  /*5e20*/  @P2 SHF.R.U32.HI R3, RZ, R23, R34 ;  /* 0x00000017ff032219 */ /* 0x000fe40000011622 */
[----:B------:R-:W-:Y:S02]  /*5e30*/  SHF.R.U32.HI R34, RZ, R69, R40 ;  /* 0x00000045ff227219 */ /* 0x000fe40000011628 */
[----:B------:R-:W-:Y:S01]  /*5e40*/  @P2 SHF.R.U32.HI R7, RZ, R23, R36 ;  /* 0x00000017ff072219 */ /* 0x000fe20000011624 */
[C---:B------:R-:W-:Y:S01]  /*5e50*/  IMAD R2, R26.reuse, R3, RZ ;  /* 0x000000031a027224 */ /* 0x040fe200078e02ff */
[----:B------:R-:W-:Y:S02]  /*5e60*/  SEL R5, R29, R34, !P0 ;  /* 0x000000221d057207 */ /* 0x000fe40004000000 */
[----:B------:R-:W-:Y:S01]  /*5e70*/  SEL R3, R31, R38, !P3 ;  /* 0x000000261f037207 */ /* 0x000fe20005800000 */
[----:B------:R-:W-:Y:S01]  /*5e80*/  IMAD R4, R26, R7, RZ ;  /* 0x000000071a047224 */ /* 0x000fe200078e02ff */
[C---:B------:R-:W-:Y:S01]  /*5e90*/  ISETP.GE.AND P0, PT, R5.reuse, R2, PT ;  /* 0x000000020500720c */ /* 0x040fe20003f06270 */
[----:B------:R-:W-:Y:S03]  /*5ea0*/  IMAD.HI.U32 R6, R5, R22, RZ ;  /* 0x0000001605067227 */ /* 0x000fe600078e00ff */
[----:B------:R-:W-:Y:S01]  /*5eb0*/  ISETP.GE.OR P0, PT, R3, R4, P0 ;  /* 0x000000040300720c */ /* 0x000fe20000706670 */
[----:B------:R-:W-:Y:S01]  /*5ec0*/  IMAD.MOV R4, RZ, RZ, -R3 ;  /* 0x000000ffff047224 */ /* 0x000fe200078e0a03 */
[-C--:B------:R-:W-:Y:S03]  /*5ed0*/  SHF.R.U32.HI R6, RZ, R23.reuse, R6 ;  /* 0x00000017ff067219 */ /* 0x080fe60000011606 */
[----:B------:R-:W-:Y:S01]  /*5ee0*/  IMAD R31, R28, R4, R31 ;  /* 0x000000041c1f7224 */ /* 0x000fe200078e021f */
[----:B------:R-:W-:Y:S05]  /*5ef0*/  SEL R15, R5, R6, !P2 ;  /* 0x00000006050f7207 */ /* 0x000fea0005000000 */
[----:B------:R-:W-:Y:S02]  /*5f00*/  IMAD.MOV R6, RZ, RZ, -R15 ;  /* 0x000000ffff067224 */ /* 0x000fe400078e0a0f */
[C---:B------:R-:W-:Y:S04]  /*5f10*/  @!P0 IMAD.HI.U32 R2, R3.reuse, R22, RZ ;  /* 0x0000001603028227 */ /* 0x040fe800078e00ff */
[----:B------:R-:W-:Y:S01]  /*5f20*/  IMAD R6, R26, R6, R5 ;  /* 0x000000061a067224 */ /* 0x000fe200078e0205 */
[----:B------:R-:W-:Y:S04]  /*5f30*/  @!P0 SHF.R.U32.HI R2, RZ, R23, R2 ;  /* 0x00000017ff028219 */ /* 0x000fe80000011602 */
[----:B------:R-:W-:Y:S02]  /*5f40*/  @!P0 SEL R0, R3, R2, !P2 ;  /* 0x0000000203008207 */ /* 0x000fe40005000000 */
[----:B------:R-:W-:Y:S02]  /*5f50*/  IADD3 R2, PT, PT, -R5, RZ, RZ ;  /* 0x000000ff05027210 */ /* 0x000fe40007ffe1ff */
[----:B------:R-:W-:Y:S01]  /*5f60*/  @!P0 IADD3 R8, PT, PT, R15, -R0, RZ ;  /* 0x800000000f088210 */ /* 0x000fe20007ffe0ff */
[----:B------:R-:W-:Y:S02]  /*5f70*/  @!P0 IMAD R0, R7, R6, R0 ;  /* 0x0000000607008224 */ /* 0x000fe400078e0200 */
[----:B------:R-:W-:Y:S02]  /*5f80*/  IMAD R29, R24, R2, R29 ;  /* 0x00000002181d7224 */ /* 0x000fe400078e021d */
[----:B------:R-:W-:Y:S02]  /*5f90*/  @!P0 IMAD R5, R8, R26, R3 ;  /* 0x0000001a08058224 */ /* 0x000fe400078e0203 */
[----:B------:R-:W-:Y:S04]  /*5fa0*/  @!P0 IMAD.MOV.U32 R3, RZ, RZ, R0 ;  /* 0x000000ffff038224 */ /* 0x000fe800078e0000 */
[----:B------:R-:W-:Y:S02]  /*5fb0*/  IMAD R31, R3, R28, R31 ;  /* 0x0000001c031f7224 */ /* 0x000fe400078e021f */
[----:B------:R-:W-:Y:S07]  /*5fc0*/  IMAD R29, R5, R24, R29 ;  /* 0x00000018051d7224 */ /* 0x000fee00078e021d */
.L_x_111:
[----:B-1----:R-:W-:Y:S01]  /*5fd0*/  @!P1 ISETP.NE.AND P0, PT, R10, 0x1, PT ;  /* 0x000000010a00980c */ /* 0x002fe20003f05270 */
[----:B------:R-:W-:Y:S01]  /*5fe0*/  @!P1 IMAD.HI.U32 R3, R29, R11, RZ ;  /* 0x0000000b1d039227 */ /* 0x000fe200078e00ff */
[----:B------:R-:W-:Y:S01]  /*5ff0*/  R2UR UR42, R21 ;  /* 0x00000000152a72ca */ /* 0x000fe200000e0000 */
[----:B------:R-:W-:Y:S01]  /*6000*/  BSSY.RECONVERGENT B6, `(.L_x_112) ;  /* 0x0000031000067945 */ /* 0x000fe20003800200 */
[----:B------:R-:W-:Y:S01]  /*6010*/  R2UR UR41, R20 ;  /* 0x00000000142972ca */ /* 0x000fe200000e0000 */
[----:B------:R-:W-:Y:S01]  /*6020*/  @!P1 IMAD.HI.U32 R0, R31, R12, RZ ;  /* 0x0000000c1f009227 */ /* 0x000fe200078e00ff */
[----:B------:R-:W-:Y:S02]  /*6030*/  @!P1 SHF.R.U32.HI R2, RZ, R14, R3 ;  /* 0x0000000eff029219 */ /* 0x000fe40000011603 */
[----:B------:R-:W-:Y:S01]  /*6040*/  @!P1 ISETP.NE.AND P2, PT, R9, 0x1, PT ;  /* 0x000000010900980c */ /* 0x000fe20003f45270 */
[----:B------:R-:W-:Y:S01]  /*6050*/  VIADD R85, R85, 0x1 ;  /* 0x0000000155557836 */ /* 0x000fe20000000000 */
[----:B------:R-:W-:Y:S02]  /*6060*/  @!P1 SEL R2, R29, R2, !P0 ;  /* 0x000000021d029207 */ /* 0x000fe40004000000 */
[----:B------:R-:W-:Y:S02]  /*6070*/  @!P1 SHF.R.U32.HI R0, RZ, R13, R0 ;  /* 0x0000000dff009219 */ /* 0x000fe40000011600 */
[----:B------:R-:W-:Y:S01]  /*6080*/  LOP3.LUT P0, RZ, R73, 0x1b0, RZ, 0xc0, !PT ;  /* 0x000001b049ff7812 */ /* 0x000fe2000780c0ff */
[----:B------:R-:W-:Y:S01]  /*6090*/  USHF.L.U32 UR42, UR42, 0x6, URZ ;  /* 0x000000062a2a7899 */ /* 0x000fe200080006ff */
[----:B------:R-:W-:Y:S01]  /*60a0*/  @!P1 SEL R3, R31, R0, !P2 ;  /* 0x000000001f039207 */ /* 0x000fe20005000000 */
[----:B------:R-:W-:Y:S01]  /*60b0*/  USHF.L.U32 UR41, UR41, 0x7, URZ ;  /* 0x0000000729297899 */ /* 0x000fe200080006ff */
[----:B------:R-:W-:Y:S03]  /*60c0*/  @P4 SHF.R.U32.HI R74, RZ, 0x10, R17 ;  /* 0x00000010ff4a4819 */ /* 0x000fe60000011611 */
[----:B------:R-:W-:Y:S02]  /*60d0*/  @!P1 IMAD.IADD R0, R2, 0x1, -R3 ;  /* 0x0000000102009824 */ /* 0x000fe400078e0a03 */
[----:B------:R-:W-:Y:S02]  /*60e0*/  @!P1 IMAD.IADD R2, R3, 0x1, -R2 ;  /* 0x0000000103029824 */ /* 0x000fe400078e0a02 */
[----:B------:R-:W-:Y:S02]  /*60f0*/  @!P1 IMAD R31, R0, R9, R31 ;  /* 0x00000009001f9224 */ /* 0x000fe400078e021f */
[----:B------:R-:W-:Y:S01]  /*6100*/  @!P1 IMAD R29, R2, R10, R29 ;  /* 0x0000000a021d9224 */ /* 0x000fe200078e021d */
[----:B------:R-:W-:Y:S06]  /*6110*/  @!P0 BRA `(.L_x_113) ;  /* 0x00000000007c8947 */ /* 0x000fec0003800000 */
[----:B------:R-:W1:Y:S01]  /*6120*/  LDCU.64 UR8, c[0x4][0x80] ;  /* 0x01001000ff0877ac */ /* 0x000e620008000a00 */
[----:B------:R-:W-:Y:S01]  /*6130*/  MOV R2, 0x0 ;  /* 0x0000000000027802 */ /* 0x000fe20000000f00 */
[----:B------:R-:W-:Y:S02]  /*6140*/  HFMA2 R12, -RZ, RZ, 0, 5.9604644775390625e-08 ;  /* 0x00000001ff0c7431 */ /* 0x000fe400000001ff */
[----:B------:R-:W-:Y:S01]  /*6150*/  IMAD.MOV.U32 R8, RZ, RZ, 0x70 ;  /* 0x00000070ff087424 */ /* 0x000fe200078e00ff */
[----:B------:R2:W3:Y:S01]  /*6160*/  LDC.64 R14, c[0x4][R2] ;  /* 0x01000000020e7b82 */ /* 0x0004e20000000a00 */
[----:B------:R-:W4:Y:S01]  /*6170*/  LDCU.64 UR6, c[0x4][0x88] ;  /* 0x01001100ff0677ac */ /* 0x000f220008000a00 */
[----:B------:R-:W-:Y:S01]  /*6180*/  IMAD.MOV.U32 R13, RZ, RZ, RZ ;  /* 0x000000ffff0d7224 */ /* 0x000fe200078e00ff */
[----:B------:R-:W2:Y:S01]  /*6190*/  LDCU.64 UR4, c[0x4][0x8] ;  /* 0x01000100ff0477ac */ /* 0x000ea20008000a00 */
[----:B-1----:R-:W-:Y:S01]  /*61a0*/  MOV R5, UR9 ;  /* 0x0000000900057c02 */ /* 0x002fe20008000f00 */
[----:B------:R-:W-:Y:S01]  /*61b0*/  IMAD.U32 R4, RZ, RZ, UR8 ;  /* 0x00000008ff047e24 */ /* 0x000fe2000f8e00ff */
[----:B----4-:R-:W-:Y:S01]  /*61c0*/  MOV R7, UR7 ;  /* 0x0000000700077c02 */ /* 0x010fe20008000f00 */
[----:B------:R-:W-:Y:S01]  /*61d0*/  IMAD.U32 R6, RZ, RZ, UR6 ;  /* 0x00000006ff067e24 */ /* 0x000fe2000f8e00ff */
[----:B--2---:R-:W-:Y:S01]  /*61e0*/  MOV R11, UR5 ;  /* 0x00000005000b7c02 */ /* 0x004fe20008000f00 */
[----:B------:R-:W-:Y:S02]  /*61f0*/  IMAD.U32 R10, RZ, RZ, UR4 ;  /* 0x00000004ff0a7e24 */ /* 0x000fe4000f8e00ff */
[----:B------:R-:W-:Y:S07]  /*6200*/  LEPC R20, `(.L_x_114) ;  /* 0x000000001014794e */ /* 0x000fee0000000000 */
[----:B---3-5:R-:W-:Y:S05]  /*6210*/  CALL.ABS.NOINC R14 ;  /* 0x000000000e007343 */ /* 0x028fea0003c00000 */
.L_x_114:
[----:B------:R-:W1:Y:S01]  /*6220*/  LDCU.64 UR8, c[0x4][0x80] ;  /* 0x01001000ff0877ac */ /* 0x000e620008000a00 */
[----:B------:R-:W2:Y:S01]  /*6230*/  LDC.64 R2, c[0x4][R2] ;  /* 0x0100000002027b82 */ /* 0x000ea20000000a00 */
[----:B------:R-:W-:Y:S02]  /*6240*/  HFMA2 R12, -RZ, RZ, 0, 5.9604644775390625e-08 ;  /* 0x00000001ff0c7431 */ /* 0x000fe400000001ff */
[----:B------:R-:W-:Y:S02]  /*6250*/  IMAD.MOV.U32 R8, RZ, RZ, 0x70 ;  /* 0x00000070ff087424 */ /* 0x000fe400078e00ff */
[----:B------:R-:W-:Y:S01]  /*6260*/  IMAD.MOV.U32 R13, RZ, RZ, RZ ;  /* 0x000000ffff0d7224 */ /* 0x000fe200078e00ff */
[----:B------:R-:W3:Y:S01]  /*6270*/  LDCU.64 UR6, c[0x4][0x88] ;  /* 0x01001100ff0677ac */ /* 0x000ee20008000a00 */
[----:B------:R-:W4:Y:S01]  /*6280*/  LDCU.64 UR4, c[0x4][0x8] ;  /* 0x01000100ff0477ac */ /* 0x000f220008000a00 */
[----:B-1----:R-:W-:Y:S02]  /*6290*/  MOV R4, UR8 ;  /* 0x0000000800047c02 */ /* 0x002fe40008000f00 */
[----:B------:R-:W-:Y:S02]  /*62a0*/  MOV R5, UR9 ;  /* 0x0000000900057c02 */ /* 0x000fe40008000f00 */
[----:B---3--:R-:W-:Y:S01]  /*62b0*/  MOV R7, UR7 ;  /* 0x0000000700077c02 */ /* 0x008fe20008000f00 */
[----:B------:R-:W-:Y:S01]  /*62c0*/  IMAD.U32 R6, RZ, RZ, UR6 ;  /* 0x00000006ff067e24 */ /* 0x000fe2000f8e00ff */
[----:B----4-:R-:W-:Y:S01]  /*62d0*/  MOV R11, UR5 ;  /* 0x00000005000b7c02 */ /* 0x010fe20008000f00 */
[----:B------:R-:W-:Y:S02]  /*62e0*/  IMAD.U32 R10, RZ, RZ, UR4 ;  /* 0x00000004ff0a7e24 */ /* 0x000fe4000f8e00ff */
[----:B------:R-:W-:Y:S07]  /*62f0*/  LEPC R20, `(.L_x_113) ;  /* 0x000000001014794e */ /* 0x000fee0000000000 */
[----:B--2---:R-:W-:Y:S05]  /*6300*/  CALL.ABS.NOINC R2 ;  /* 0x0000000002007343 */ /* 0x004fea0003c00000 */
.L_x_113:
[----:B------:R-:W-:Y:S05]  /*6310*/  BSYNC.RECONVERGENT B6 ;  /* 0x0000000000067941 */ /* 0x000fea0003800200 */
.L_x_112:
[----:B------:R-:W-:Y:S01]  /*6320*/  ISETP.NE.U32.AND P4, PT, R62, RZ, PT ;  /* 0x000000ff3e00720c */ /* 0x000fe20003f85070 */
[----:B------:R-:W-:Y:S01]  /*6330*/  UISETP.NE.AND UP2, UPT, UR50, URZ, UPT ;  /* 0x000000ff3200728c */ /* 0x000fe2000bf45270 */
[----:B------:R-:W-:Y:S01]  /*6340*/  ISETP.NE.U32.AND P2, PT, RZ, UR38, PT ;  /* 0x00000026ff007c0c */ /* 0x000fe2000bf45070 */
[----:B------:R-:W-:Y:S01]  /*6350*/  UISETP.NE.U32.AND UP1, UPT, UR44, URZ, UPT ;  /* 0x000000ff2c00728c */ /* 0x000fe2000bf25070 */
[----:B------:R-:W-:Y:S01]  /*6360*/  ISETP.NE.AND.EX P4, PT, R63, RZ, PT, P4 ;  /* 0x000000ff3f00720c */ /* 0x000fe20003f85340 */
[----:B------:R-:W-:Y:S01]  /*6370*/  UPLOP3.LUT UP0, UPT, UPT, UPT, UPT, 0x40, 0x4 ;  /* 0x000000000004789c */ /* 0x000fe20003f0e870 */
[----:B------:R-:W-:Y:S01]  /*6380*/  ISETP.NE.AND.EX P2, PT, RZ, UR39, PT, P2 ;  /* 0x00000027ff007c0c */ /* 0x000fe2000bf45320 */
[----:B------:R-:W-:Y:S01]  /*6390*/  UISETP.NE.AND.EX UP1, UPT, UR45, URZ, UPT, UP1 ;  /* 0x000000ff2d00728c */ /* 0x000fe2000bf25310 */
[----:B------:R-:W-:Y:S04]  /*63a0*/  PLOP3.LUT P1, PT, PT, PT, UP2, 0x80, 0x8 ;  /* 0x000000000008781c */ /* 0x000fe80003f2f028 */
[----:B------:R-:W-:Y:S06]  /*63b0*/  @UP2 UPLOP3.LUT UP0, UPT, UPT, UPT, UP1, 0x80, 0x8 ;  /* 0x000000000008289c */ /* 0x000fec0003f0f010 */
[----:B------:R-:W-:Y:S01]  /*63c0*/  PLOP3.LUT P0, PT, PT, PT, UP0, 0x80, 0x8 ;  /* 0x000000000008781c */ /* 0x000fe20003f0f008 */
[----:B------:R-:W-:Y:S01]  /*63d0*/  @!UPT UIADD3 URZ, UPT, UPT, URZ, URZ, URZ ;  /* 0x000000fffffff290 */ /* 0x000fe2000fffe0ff */
[----:B------:R-:W-:Y:S11]  /*63e0*/  BRA.U !UP1, `(.L_x_115) ;  /* 0x0000000109387547 */ /* 0x000ff6000b800000 */
[----:B------:R-:W-:Y:S01]  /*63f0*/  UISETP.NE.U32.AND UP0, UPT, UR38, URZ, UPT ;  /* 0x000000ff2600728c */ /* 0x000fe2000bf05070 */
[----:B------:R-:W-:Y:S02]  /*6400*/  HFMA2 R0, -RZ, RZ, 0, 5.9604644775390625e-08 ;  /* 0x00000001ff007431 */ /* 0x000fe400000001ff */
[----:B------:R-:W-:Y:S01]  /*6410*/  IMAD.MOV.U32 R67, RZ, RZ, 0x1 ;  /* 0x00000001ff437424 */ /* 0x000fe200078e00ff */
[----:B------:R-:W-:Y:S06]  /*6420*/  UISETP.NE.AND.EX UP0, UPT, UR39, URZ, UPT, UP0 ;  /* 0x000000ff2700728c */ /* 0x000fec000bf05300 */
[----:B------:R-:W-:Y:S05]  /*6430*/  PLOP3.LUT P3, PT, PT, PT, UP0, 0x80, 0x8 ;  /* 0x000000000008781c */ /* 0x000fea0003f6f008 */
[----:B------:R-:W1:Y:S01]  /*6440*/  @UP0 LDCU.64 UR6, c[0x0][0x888] ;  /* 0x00011100ff0607ac */ /* 0x000e620008000a00 */
[----:B------:R-:W-:Y:S07]  /*6450*/  @UP0 UIMAD UR4, UR36, UR44, URZ ;  /* 0x0000002c240402a4 */ /* 0x000fee000f8e02ff */
[----:B------:R-:W-:Y:S01]  /*6460*/  @!P3 PRMT R67, R0, 0x7610, R67 ;  /* 0x000076100043b816 */ /* 0x000fe20000000043 */
[----:B-1----:R-:W-:Y:S03]  /*6470*/  @UP0 UIMAD.WIDE UR6, UR4, 0x4, UR6 ;  /* 0x00000004040608a5 */ /* 0x002fe6000f8e0206 */
[----:B------:R-:W1:Y:S03]  /*6480*/  @!UP0 LDCU UR4, c[0x0][0x880] ;  /* 0x00011000ff0487ac */ /* 0x000e660008000800 */
[----:B------:R-:W-:Y:S01]  /*6490*/  IMAD.U32 R2, RZ, RZ, UR6 ;  /* 0x00000006ff027e24 */ /* 0x000fe2000f8e00ff */
[----:B------:R-:W-:Y:S05]  /*64a0*/  MOV R3, UR7 ;  /* 0x0000000700037c02 */ /* 0x000fea0008000f00 */
[----:B-----5:R2:W5:Y:S02]  /*64b0*/  @P3 LDG.E R35, desc[UR46][R2.64] ;  /* 0x0000002e02233981 */ /* 0x020564000c1e1900 */
[----:B-12---:R-:W-:Y:S02]  /*64c0*/  @!P3 IMAD.U32 R35, RZ, RZ, UR4 ;  /* 0x00000004ff23be24 */ /* 0x006fe4000f8e00ff */
.L_x_115:
[----:B------:R-:W-:Y:S05]  /*64d0*/  @!P4 BRA `(.L_x_116) ;  /* 0x000000000020c947 */ /* 0x000fea0003800000 */
[----:B------:R-:W-:Y:S04]  /*64e0*/  ISETP.NE.U32.AND P3, PT, R60, RZ, PT ;  /* 0x000000ff3c00720c */ /* 0x000fe80003f65070 */
[----:B------:R-:W-:Y:S11]  /*64f0*/  ISETP.NE.AND.EX P3, PT, R61, RZ, PT, P3 ;  /* 0x000000ff3d00720c */ /* 0x000ff60003f65330 */
[----:B------:R-:W-:Y:S02]  /*6500*/  @!UPT UIADD3 URZ, UPT, UPT, URZ, URZ, URZ ;  /* 0x000000fffffff290 */ /* 0x000fe4000fffe0ff */
[----:B------:R-:W1:Y:S01]  /*6510*/  @P3 LDC.64 R2, c[0x0][0x8a8] ;  /* 0x00022a00ff023b82 */ /* 0x000e620000000a00 */
[----:B------:R-:W-:Y:S04]  /*6520*/  @P3 IMAD R0, R62, UR36, RZ ;  /* 0x000000243e003c24 */ /* 0x000fe8000f8e02ff */
[----:B-1----:R-:W-:Y:S05]  /*6530*/  @P3 IMAD.WIDE R2, R0, 0x4, R2 ;  /* 0x0000000400023825 */ /* 0x002fea00078e0202 */
[----:B-----5:R1:W5:Y:S02]  /*6540*/  @P3 LDG.E R32, desc[UR46][R2.64] ;  /* 0x0000002e02203981 */ /* 0x020364000c1e1900 */
[----:B-1----:R-:W2:Y:S02]  /*6550*/  @!P3 LDC R32, c[0x0][0x8a0] ;  /* 0x00022800ff20bb82 */ /* 0x002ea40000000800 */
.L_x_116:
[----:B-----5:R-:W-:Y:S01]  /*6560*/  FSETP.NEU.AND P3, PT, R35, RZ, PT ;  /* 0x000000ff2300720b */ /* 0x020fe20003f6d000 */
[----:B------:R-:W-:Y:S01]  /*6570*/  BSSY B1, `(.L_x_117) ;  /* 0x0000039000017945 */ /* 0x000fe20003800000 */
[----:B------:R-:W-:Y:S01]  /*6580*/  SEL R5, RZ, 0xffffffff, P2 ;  /* 0xffffffffff057807 */ /* 0x000fe20001000000 */
[----:B------:R-:W-:Y:S01]  /*6590*/  IMAD.MOV.U32 R89, RZ, RZ, 0x1 ;  /* 0x00000001ff597424 */ /* 0x000fe200078e00ff */
[----:B------:R-:W-:Y:S01]  /*65a0*/  @P1 LOP3.LUT P2, RZ, R67, 0xff, RZ, 0xc0, !PT ;  /* 0x000000ff43ff1812 */ /* 0x000fe2000784c0ff */
[C---:B------:R-:W-:Y:S01]  /*65b0*/  IMAD R34, R30.reuse, 0x40, R33 ;  /* 0x000000401e227824 */ /* 0x040fe200078e0221 */
[----:B------:R-:W-:Y:S01]  /*65c0*/  @P1 SEL R0, RZ, 0xffffffff, P3 ;  /* 0xffffffffff001807 */ /* 0x000fe20001800000 */
[----:B------:R-:W-:Y:S01]  /*65d0*/  IMAD R86, R81, -0x10, R79 ;  /* 0xfffffff051567824 */ /* 0x000fe200078e024f */
[----:B------:R-:W-:Y:S01]  /*65e0*/  LOP3.LUT R77, R77, 0x1, RZ, 0x3c, !PT ;  /* 0x000000014d4d7812 */ /* 0x000fe200078e3cff */
[----:B------:R-:W-:Y:S01]  /*65f0*/  IMAD.MOV.U32 R43, RZ, RZ, RZ ;  /* 0x000000ffff2b7224 */ /* 0x000fe200078e00ff */
[----:B------:R-:W-:Y:S02]  /*6600*/  @P0 SEL R0, R5, R0, !P2 ;  /* 0x0000000005000207 */ /* 0x000fe40005000000 */
[----:B------:R-:W-:Y:S02]  /*6610*/  CS2R R46, SRZ ;  /* 0x00000000002e7805 */ /* 0x000fe4000001ff00 */
[----:B------:R-:W-:Y:S02]  /*6620*/  LEA R88, R30, UR48, 0x3 ;  /* 0x000000301e587c11 */ /* 0x000fe4000f8e18ff */
[----:B------:R-:W-:Y:S02]  /*6630*/  CS2R R44, SRZ ;  /* 0x00000000002c7805 */ /* 0x000fe4000001ff00 */
[----:B------:R-:W-:Y:S02]  /*6640*/  @P1 LOP3.LUT R0, R0, 0x1, RZ, 0xc0, !PT ;  /* 0x0000000100001812 */ /* 0x000fe400078ec0ff */
[----:B------:R-:W-:Y:S02]  /*6650*/  CS2R R50, SRZ ;  /* 0x0000000000327805 */ /* 0x000fe4000001ff00 */
[----:B------:R-:W-:Y:S02]  /*6660*/  SHF.L.U32 R3, R76, 0x1f, RZ ;  /* 0x0000001f4c037819 */ /* 0x000fe400000006ff */
[----:B------:R-:W-:Y:S02]  /*6670*/  CS2R R48, SRZ ;  /* 0x0000000000307805 */ /* 0x000fe4000001ff00 */
[----:B------:R-:W-:Y:S02]  /*6680*/  ISETP.NE.U32.OR P5, PT, R0, 0x1, !P1 ;  /* 0x000000010000780c */ /* 0x000fe40004fa5470 */
[----:B------:R-:W-:Y:S02]  /*6690*/  CS2R R54, SRZ ;  /* 0x0000000000367805 */ /* 0x000fe4000001ff00 */
[----:B------:R-:W-:Y:S02]  /*66a0*/  PLOP3.LUT P2, PT, PT, PT, UP1, 0x80, 0x8 ;  /* 0x000000000008781c */ /* 0x000fe40003f4f018 */
[----:B------:R-:W-:Y:S02]  /*66b0*/  CS2R R52, SRZ ;  /* 0x0000000000347805 */ /* 0x000fe4000001ff00 */
[----:B------:R-:W-:Y:S02]  /*66c0*/  LOP3.LUT P4, R84, R67, 0xff, RZ, 0xc0, !PT ;  /* 0x000000ff43547812 */ /* 0x000fe4000788c0ff */
[----:B------:R-:W-:Y:S02]  /*66d0*/  CS2R R58, SRZ ;  /* 0x00000000003a7805 */ /* 0x000fe4000001ff00 */
[----:B------:R-:W-:Y:S02]  /*66e0*/  SEL R0, RZ, 0xffffffff, P3 ;  /* 0xffffffffff007807 */ /* 0x000fe40001800000 */
[----:B------:R-:W-:Y:S02]  /*66f0*/  CS2R R56, SRZ ;  /* 0x0000000000387805 */ /* 0x000fe4000001ff00 */
[----:B------:R-:W-:Y:S02]  /*6700*/  P2R R87, PR, RZ, 0x20 ;  /* 0x00000020ff577803 */ /* 0x000fe40000000000 */
[----:B------:R-:W-:Y:S02]  /*6710*/  @P5 SHF.L.U32 R2, R77, 0x1f, RZ ;  /* 0x0000001f4d025819 */ /* 0x000fe400000006ff */
[----:B------:R-:W-:Y:S02]  /*6720*/  @P2 SEL R0, R5, R0, !P4 ;  /* 0x0000000005002207 */ /* 0x000fe40006000000 */
[----:B------:R-:W1:Y:S02]  /*6730*/  @P5 SYNCS.PHASECHK.TRANS64.TRYWAIT P1, [UR48+0xc0], R2 ;  /* 0x0000c002ff0055a7 */ /* 0x000e640008021130 */
[----:B------:R-:W-:Y:S04]  /*6740*/  LOP3.LUT R0, R0, 0x1, RZ, 0xc0, !PT ;  /* 0x0000000100007812 */ /* 0x000fe800078ec0ff */
[----:B------:R-:W-:Y:S04]  /*6750*/  ISETP.NE.U32.AND P2, PT, R0, 0x1, PT ;  /* 0x000000010000780c */ /* 0x000fe80003f45070 */
[----:B------:R-:W-:Y:S01]  /*6760*/  P2R R90, PR, RZ, 0x4 ;  /* 0x00000004ff5a7803 */ /* 0x000fe20000000000 */
[----:B------:R3:W4:Y:S01]  /*6770*/  SYNCS.PHASECHK.TRANS64.TRYWAIT P0, [R88+URZ+0x130], R3 ;  /* 0x00013003580075a7 */ /* 0x00072200080011ff */
[----:B-1----:R-:W-:Y:S01]  /*6780*/  @P5 SEL R89, RZ, 0x1, !P1 ;  /* 0x00000001ff595807 */ /* 0x002fe20004800000 */
[----:B---3--:R-:W-:Y:S06]  /*6790*/  @!P5 BRA `(.L_x_118) ;  /* 0x000000000058d947 */ /* 0x008fec0003800000 */
[----:B------:R-:W-:Y:S01]  /*67a0*/  IMAD.MOV.U32 R47, RZ, RZ, RZ ;  /* 0x000000ffff2f7224 */ /* 0x000fe200078e00ff */
[----:B------:R-:W-:Y:S01]  /*67b0*/  ISETP.NE.AND P1, PT, R89, RZ, PT ;  /* 0x000000ff5900720c */ /* 0x000fe20003f25270 */
[----:B------:R-:W-:Y:S01]  /*67c0*/  BSSY B0, `(.L_x_119) ;  /* 0x000000c000007945 */ /* 0x000fe20003800000 */
[----:B------:R-:W-:Y:S02]  /*67d0*/  CS2R R58, SRZ ;  /* 0x00000000003a7805 */ /* 0x000fe4000001ff00 */
[----:B------:R-:W-:Y:S02]  /*67e0*/  CS2R R56, SRZ ;  /* 0x0000000000387805 */ /* 0x000fe4000001ff00 */
[----:B------:R-:W-:Y:S02]  /*67f0*/  CS2R R54, SRZ ;  /* 0x0000000000367805 */ /* 0x000fe4000001ff00 */
[----:B------:R-:W-:Y:S02]  /*6800*/  CS2R R52, SRZ ;  /* 0x0000000000347805 */ /* 0x000fe4000001ff00 */
[----:B------:R-:W-:Y:S02]  /*6810*/  CS2R R50, SRZ ;  /* 0x0000000000327805 */ /* 0x000fe4000001ff00 */
[----:B------:R-:W-:Y:S02]  /*6820*/  CS2R R48, SRZ ;  /* 0x0000000000307805 */ /* 0x000fe4000001ff00 */
[----:B------:R-:W-:Y:S01]  /*6830*/  CS2R R44, SRZ ;  /* 0x00000000002c7805 */ /* 0x000fe2000001ff00 */
[----:B------:R-:W-:Y:S06]  /*6840*/  @P1 BRA `(.L_x_120) ;  /* 0x00000000000c1947 */ /* 0x000fec0003800000 */
[----:B------:R-:W-:Y:S04]  /*6850*/  SHF.L.U32 R5, R77, 0x1f, RZ ;  /* 0x0000001f4d057819 */ /* 0x000fe800000006ff */
[----:B------:R-:W1:Y:S02]  /*6860*/  SYNCS.PHASECHK.TRANS64.TRYWAIT P1, [UR48+0xc0], R5 ;  /* 0x0000c005ff0075a7 */ /* 0x000e640008021130 */
[----:B-1----:R-:W-:Y:S05]  /*6870*/  @!P1 BRA `(.L_x_121) ;  /* 0x0000003400bc9947 */ /* 0x002fea0003800000 */
.L_x_120:
[----:B------:R-:W-:Y:S05]  /*6880*/  BSYNC B0 ;  /* 0x0000000000007941 */ /* 0x000fea0003800000 */
.L_x_119:
[----:B------:R-:W-:Y:S01]  /*6890*/  ISETP.NE.AND P1, PT, R90, RZ, PT ;  /* 0x000000ff5a00720c */ /* 0x000fe20003f25270 */
[----:B------:R-:W-:Y:S11]  /*68a0*/  HFMA2 R43, -RZ, RZ, 0, 5.9604644775390625e-08 ;  /* 0x00000001ff2b7431 */ /* 0x000ff600000001ff */
[----:B------:R-:W-:Y:S01]  /*68b0*/  @!UPT UIADD3 URZ, UPT, UPT, URZ, URZ, URZ ;  /* 0x000000fffffff290 */ /* 0x000fe2000fffe0ff */
[----:B------:R3:W1:Y:S04]  /*68c0*/  @P1 LDS.128 R56, [R80] ;  /* 0x0000000050381984 */ /* 0x0006680000000c00 */
[----:B------:R3:W1:Y:S04]  /*68d0*/  @P1 LDS.128 R52, [R79+0x10] ;  /* 0x000010004f341984 */ /* 0x0006680000000c00 */
[----:B------:R3:W1:Y:S04]  /*68e0*/  @P1 LDS.128 R48, [R78+0x20] ;  /* 0x000020004e301984 */ /* 0x0006680000000c00 */
[----:B------:R3:W1:Y:S02]  /*68f0*/  @P1 LDS.128 R44, [R86+0x30] ;  /* 0x00003000562c1984 */ /* 0x0006640000000c00 */
.L_x_118:
[----:B------:R-:W-:Y:S05]  /*6900*/  BSYNC B1 ;  /* 0x0000000000017941 */ /* 0x000fea0003800000 */
.L_x_117:
[----:B-1----:R-:W-:Y:S04]  /*6910*/  SHF.R.U32.HI R5, RZ, 0x15, R34 ;  /* 0x00000015ff057819 */ /* 0x002fe80000011622 */
[----:B------:R-:W-:Y:S01]  /*6920*/  LOP3.LUT P1, RZ, R5, 0x3, R72, 0x48, !PT ;  /* 0x0000000305ff7812 */ /* 0x000fe20007824848 */
[----:B------:R-:W-:Y:S01]  /*6930*/  @!UPT UIADD3 URZ, UPT, UPT, URZ, URZ, URZ ;  /* 0x000000fffffff290 */ /* 0x000fe2000fffe0ff */
[----:B----4-:R-:W-:Y:S11]  /*6940*/  @P0 BRA `(.L_x_122) ;  /* 0x0000000000080947 */ /* 0x010ff60003800000 */
[----:B------:R-:W1:Y:S02]  /*6950*/  SYNCS.PHASECHK.TRANS64.TRYWAIT P0, [R88+URZ+0x130], R3 ;  /* 0x00013003580075a7 */ /* 0x000e6400080011ff */
[----:B-1----:R-:W-:Y:S05]  /*6960*/  @!P0 BRA `(.L_x_123) ;  /* 0x0000003400988947 */ /* 0x002fea0003800000 */
.L_x_122:
[----:B------:R-:W-:Y:S05]  /*6970*/  @!P1 BRA `(.L_x_124) ;  /* 0x0000000000409947 */ /* 0x000fea0003800000 */
[----:B------:R-:W4:Y:S01]  /*6980*/  LDCU.64 UR8, c[0x4][0x70] ;  /* 0x01000e00ff0877ac */ /* 0x000f220008000a00 */
[----:B-1----:R-:W-:Y:S01]  /*6990*/  MOV R3, 0x0 ;  /* 0x0000000000037802 */ /* 0x002fe20000000f00 */
[----:B------:R-:W-:Y:S02]  /*69a0*/  HFMA2 R12, -RZ, RZ, 0, 5.9604644775390625e-08 ;  /* 0x00000001ff0c7431 */ /* 0x000fe400000001ff */
[----:B------:R-:W-:Y:S02]  /*69b0*/  IMAD.MOV.U32 R8, RZ, RZ, 0x192 ;  /* 0x00000192ff087424 */ /* 0x000fe400078e00ff */
[----:B------:R-:W-:Y:S01]  /*69c0*/  IMAD.MOV.U32 R13, RZ, RZ, RZ ;  /* 0x000000ffff0d7224 */ /* 0x000fe200078e00ff */
[----:B------:R-:W1:Y:S01]  /*69d0*/  LDCU.64 UR6, c[0x4][0x78] ;  /* 0x01000f00ff0677ac */ /* 0x000e620008000a00 */
[----:B------:R-:W2:Y:S01]  /*69e0*/  LDC.64 R2, c[0x4][R3] ;  /* 0x0100000003027b82 */ /* 0x000ea20000000a00 */
[----:B------:R-:W5:Y:S01]  /*69f0*/  LDCU.64 UR4, c[0x4][0x10] ;  /* 0x01000200ff0477ac */ /* 0x000f620008000a00 */
[----:B----4-:R-:W-:Y:S01]  /*6a00*/  MOV R5, UR9 ;  /* 0x0000000900057c02 */ /* 0x010fe20008000f00 */
[----:B------:R-:W-:Y:S01]  /*6a10*/  IMAD.U32 R4, RZ, RZ, UR8 ;  /* 0x00000008ff047e24 */ /* 0x000fe2000f8e00ff */
[----:B-1----:R-:W-:Y:S01]  /*6a20*/  MOV R7, UR7 ;  /* 0x0000000700077c02 */ /* 0x002fe20008000f00 */
[----:B------:R-:W-:Y:S01]  /*6a30*/  IMAD.U32 R6, RZ, RZ, UR6 ;  /* 0x00000006ff067e24 */ /* 0x000fe2000f8e00ff */
[----:B-----5:R-:W-:Y:S01]  /*6a40*/  MOV R11, UR5 ;  /* 0x00000005000b7c02 */ /* 0x020fe20008000f00 */
[----:B------:R-:W-:Y:S02]  /*6a50*/  IMAD.U32 R10, RZ, RZ, UR4 ;  /* 0x00000004ff0a7e24 */ /* 0x000fe4000f8e00ff */
[----:B------:R-:W-:Y:S07]  /*6a60*/  LEPC R20, `(.L_x_124) ;  /* 0x000000001014794e */ /* 0x000fee0000000000 */
[----:B--23--:R-:W-:Y:S05]  /*6a70*/  CALL.ABS.NOINC R2 ;  /* 0x0000000002007343 */ /* 0x00cfea0003c00000 */
.L_x_124:
[----:B------:R-:W-:Y:S01]  /*6a80*/  LOP3.LUT R20, R56, 0xffffe000, RZ, 0xc0, !PT ;  /* 0xffffe00038147812 */ /* 0x000fe200078ec0ff */
[----:B------:R-:W-:Y:S05]  /*6a90*/  WARPSYNC.ALL ;  /* 0x0000000000007948 */ /* 0x000fea0003800000 */
[----:B------:R-:W-:Y:S01]  /*6aa0*/  R2UR UR4, R34 ;  /* 0x00000000220472ca */ /* 0x000fe200000e0000 */
[----:B------:R-:W-:Y:S01]  /*6ab0*/  BSSY.RECONVERGENT B0, `(.L_x_125) ;  /* 0x000005c000007945 */ /* 0x000fe20003800200 */
[----:B------:R-:W-:Y:S02]  /*6ac0*/  LOP3.LUT R21, R57, 0xffffe000, RZ, 0xc0, !PT ;  /* 0xffffe00039157812 */ /* 0x000fe400078ec0ff */
[----:B------:R-:W-:Y:S02]  /*6ad0*/  LOP3.LUT R40, R58, 0xffffe000, RZ, 0xc0, !PT ;  /* 0xffffe0003a287812 */ /* 0x000fe400078ec0ff */
[----:B------:R-:W-:Y:S02]  /*6ae0*/  LOP3.LUT R41, R52, 0xffffe000, RZ, 0xc0, !PT ;  /* 0xffffe00034297812 */ /* 0x000fe400078ec0ff */
[----:B------:R-:W-:Y:S05]  /*6af0*/  ISETP.NE.AND P0, PT, R82, RZ, PT ;  /* 0x000000ff5200720c */ /* 0x000fea0003f05270 */
[----:B------:R-:W2:Y:S02]  /*6b00*/  LDTM.x16 R4, tmem[UR4] ;  /* 0x00000004000479ee */ /* 0x000ea40008240000 */
[C---:B--2---:R-:W-:Y:S01]  /*6b10*/  FMUL R0, R32.reuse, R4 ;  /* 0x0000000420007220 */ /* 0x044fe20000400000 */
[C---:B------:R-:W-:Y:S01]  /*6b20*/  FMUL R2, R32.reuse, R5 ;  /* 0x0000000520027220 */ /* 0x040fe20000400000 */
[C---:B-1----:R-:W-:Y:S01]  /*6b30*/  FMUL R3, R32.reuse, R6 ;  /* 0x0000000620037220 */ /* 0x042fe20000400000 */
[----:B------:R-:W-:Y:S01]  /*6b40*/  FMUL R7, R32, R7 ;  /* 0x0000000720077220 */ /* 0x000fe20000400000 */
[----:B------:R-:W-:Y:S01]  /*6b50*/  FFMA R36, R35, R20, R0 ;  /* 0x0000001423247223 */ /* 0x000fe20000000000 */
[----:B------:R-:W-:Y:S01]  /*6b60*/  LOP3.LUT R20, R59, 0xffffe000, RZ, 0xc0, !PT ;  /* 0xffffe0003b147812 */ /* 0x000fe200078ec0ff */
[C---:B------:R-:W-:Y:S01]  /*6b70*/  FFMA R37, R35.reuse, R21, R2 ;  /* 0x0000001523257223 */ /* 0x040fe20000000002 */
[----:B------:R-:W-:Y:S01]  /*6b80*/  LOP3.LUT R21, R54, 0xffffe000, RZ, 0xc0, !PT ;  /* 0xffffe00036157812 */ /* 0x000fe200078ec0ff */
[----:B------:R-:W-:Y:S01]  /*6b90*/  FFMA R38, R35, R40, R3 ;  /* 0x0000002823267223 */ /* 0x000fe20000000003 */
[----:B------:R-:W-:Y:S01]  /*6ba0*/  LOP3.LUT R40, R53, 0xffffe000, RZ, 0xc0, !PT ;  /* 0xffffe00035287812 */ /* 0x000fe200078ec0ff */
[----:B------:R-:W-:Y:S01]  /*6bb0*/  FFMA R39, R35, R20, R7 ;  /* 0x0000001423277223 */ /* 0x000fe20000000007 */
[----:B------:R-:W-:Y:S01]  /*6bc0*/  LOP3.LUT R20, R55, 0xffffe000, RZ, 0xc0, !PT ;  /* 0xffffe00037147812 */ /* 0x000fe200078ec0ff */
[C---:B------:R-:W-:Y:S01]  /*6bd0*/  FMUL R4, R32.reuse, R8 ;  /* 0x0000000820047220 */ /* 0x040fe20000400000 */
[----:B------:R-:W-:Y:S01]  /*6be0*/  F2FP.TF32.F32.PACK_B R36, R36 ;  /* 0x00000024ff24723e */ /* 0x000fe200024050ff */
[C---:B------:R-:W-:Y:S01]  /*6bf0*/  FMUL R5, R32.reuse, R9 ;  /* 0x0000000920057220 */ /* 0x040fe20000400000 */
[----:B------:R-:W-:Y:S01]  /*6c00*/  F2FP.TF32.F32.PACK_B R37, R37 ;  /* 0x00000025ff25723e */ /* 0x000fe200024050ff */
[C---:B------:R-:W-:Y:S01]  /*6c10*/  FMUL R6, R32.reuse, R10 ;  /* 0x0000000a20067220 */ /* 0x040fe20000400000 */
[----:B------:R-:W-:Y:S01]  /*6c20*/  FMUL R11, R32, R11 ;  /* 0x0000000b200b7220 */ /* 0x000fe20000400000 */
[----:B------:R-:W-:Y:S01]  /*6c30*/  F2FP.TF32.F32.PACK_B R38, R38 ;  /* 0x00000026ff26723e */ /* 0x000fe200024050ff */
[C---:B------:R-:W-:Y:S01]  /*6c40*/  FFMA R4, R35.reuse, R41, R4 ;  /* 0x0000002923047223 */ /* 0x040fe20000000004 */
[----:B------:R-:W-:Y:S01]  /*6c50*/  F2FP.TF32.F32.PACK_B R39, R39 ;  /* 0x00000027ff27723e */ /* 0x000fe200024050ff */
[C---:B------:R-:W-:Y:S01]  /*6c60*/  FFMA R5, R35.reuse, R40, R5 ;  /* 0x0000002823057223 */ /* 0x040fe20000000005 */
[C---:B------:R-:W-:Y:S01]  /*6c70*/  FFMA R6, R35.reuse, R21, R6 ;  /* 0x0000001523067223 */ /* 0x040fe20000000006 */
[----:B------:R-:W-:Y:S01]  /*6c80*/  FFMA R7, R35, R20, R11 ;  /* 0x0000001423077223 */ /* 0x000fe2000000000b */
[----:B------:R-:W-:Y:S01]  /*6c90*/  LOP3.LUT R41, R48, 0xffffe000, RZ, 0xc0, !PT ;  /* 0xffffe00030297812 */ /* 0x000fe200078ec0ff */
[----:B------:R1:W-:Y:S01]  /*6ca0*/  STS.128 [R80], R36 ;  /* 0x0000002450007388 */ /* 0x0003e20000000c00 */
[----:B------:R-:W-:Y:S01]  /*6cb0*/  LOP3.LUT R40, R49, 0xffffe000, RZ, 0xc0, !PT ;  /* 0xffffe00031287812 */ /* 0x000fe200078ec0ff */
[C---:B------:R-:W-:Y:S01]  /*6cc0*/  FMUL R8, R32.reuse, R12 ;  /* 0x0000000c20087220 */ /* 0x040fe20000400000 */
[----:B------:R-:W-:Y:S01]  /*6cd0*/  FMUL R9, R32, R13 ;  /* 0x0000000d20097220 */ /* 0x000fe20000400000 */
[----:B------:R-:W-:Y:S01]  /*6ce0*/  LOP3.LUT R21, R50, 0xffffe000, RZ, 0xc0, !PT ;  /* 0xffffe00032157812 */ /* 0x000fe200078ec0ff */
[C---:B------:R-:W-:Y:S01]  /*6cf0*/  FMUL R10, R32.reuse, R14 ;  /* 0x0000000e200a7220 */ /* 0x040fe20000400000 */
[----:B------:R-:W-:Y:S01]  /*6d00*/  LOP3.LUT R20, R51, 0xffffe000, RZ, 0xc0, !PT ;  /* 0xffffe00033147812 */ /* 0x000fe200078ec0ff */
[----:B------:R-:W-:Y:S01]  /*6d10*/  FMUL R15, R32, R15 ;  /* 0x0000000f200f7220 */ /* 0x000fe20000400000 */
[----:B------:R-:W-:Y:S01]  /*6d20*/  F2FP.TF32.F32.PACK_B R4, R4 ;  /* 0x00000004ff04723e */ /* 0x000fe200024050ff */
[C---:B------:R-:W-:Y:S01]  /*6d30*/  FFMA R8, R35.reuse, R41, R8 ;  /* 0x0000002923087223 */ /* 0x040fe20000000008 */
[----:B------:R-:W-:Y:S01]  /*6d40*/  F2FP.TF32.F32.PACK_B R5, R5 ;  /* 0x00000005ff05723e */ /* 0x000fe200024050ff */
[C---:B------:R-:W-:Y:S01]  /*6d50*/  FFMA R9, R35.reuse, R40, R9 ;  /* 0x0000002823097223 */ /* 0x040fe20000000009 */
[----:B------:R-:W-:Y:S01]  /*6d60*/  F2FP.TF32.F32.PACK_B R6, R6 ;  /* 0x00000006ff06723e */ /* 0x000fe200024050ff */
[C---:B------:R-:W-:Y:S01]  /*6d70*/  FFMA R10, R35.reuse, R21, R10 ;  /* 0x00000015230a7223 */ /* 0x040fe2000000000a */
[----:B------:R-:W-:Y:S01]  /*6d80*/  F2FP.TF32.F32.PACK_B R7, R7 ;  /* 0x00000007ff07723e */ /* 0x000fe200024050ff */
[----:B------:R-:W-:Y:S01]  /*6d90*/  FFMA R11, R35, R20, R15 ;  /* 0x00000014230b7223 */ /* 0x000fe2000000000f */
[----:B------:R-:W-:Y:S01]  /*6da0*/  LOP3.LUT R41, R44, 0xffffe000, RZ, 0xc0, !PT ;  /* 0xffffe0002c297812 */ /* 0x000fe200078ec0ff */
[C---:B------:R-:W-:Y:S01]  /*6db0*/  FMUL R12, R32.reuse, R16 ;  /* 0x00000010200c7220 */ /* 0x040fe20000400000 */
[----:B------:R-:W-:Y:S01]  /*6dc0*/  LOP3.LUT R40, R45, 0xffffe000, RZ, 0xc0, !PT ;  /* 0xffffe0002d287812 */ /* 0x000fe200078ec0ff */
[----:B------:R1:W-:Y:S01]  /*6dd0*/  STS.128 [R79+0x10], R4 ;  /* 0x000010044f007388 */ /* 0x0003e20000000c00 */
        /* <DEDUP_REMOVED lines=13> */
[----:B------:R-:W-:Y:S02]  /*6eb0*/  F2FP.TF32.F32.PACK_B R12, R12 ;  /* 0x0000000cff0c723e */ /* 0x000fe400024050ff */
[----:B------:R-:W-:Y:S01]  /*6ec0*/  F2FP.TF32.F32.PACK_B R13, R13 ;  /* 0x0000000dff0d723e */ /* 0x000fe200024050ff */
[----:B------:R1:W-:Y:S01]  /*6ed0*/  STS.128 [R78+0x20], R8 ;  /* 0x000020084e007388 */ /* 0x0003e20000000c00 */
[----:B------:R-:W-:Y:S02]  /*6ee0*/  F2FP.TF32.F32.PACK_B R14, R14 ;  /* 0x0000000eff0e723e */ /* 0x000fe400024050ff */
[----:B------:R-:W-:Y:S05]  /*6ef0*/  F2FP.TF32.F32.PACK_B R15, R15 ;  /* 0x0000000fff0f723e */ /* 0x000fea00024050ff */
[----:B------:R1:W-:Y:S01]  /*6f00*/  STS.128 [R86+0x30], R12 ;  /* 0x0000300c56007388 */ /* 0x0003e20000000c00 */
[----:B------:R-:W-:Y:S01]  /*6f10*/  @!PT LDS RZ, [RZ] ;  /* 0x00000000fffff984 */ /* 0x000fe20000000800 */
[----:B------:R-:W-:Y:S01]  /*6f20*/  @!PT LDS RZ, [RZ] ;  /* 0x00000000fffff984 */ /* 0x000fe20000000800 */
[----:B------:R-:W-:Y:S01]  /*6f30*/  @!PT LDS RZ, [RZ] ;  /* 0x00000000fffff984 */ /* 0x000fe20000000800 */
[----:B------:R-:W-:Y:S01]  /*6f40*/  @!PT LDS RZ, [RZ] ;  /* 0x00000000fffff984 */ /* 0x000fe20000000800 */
[----:B------:R2:W-:Y:S07]  /*6f50*/  MEMBAR.ALL.CTA ;  /* 0x0000000000007992 */ /* 0x0005ee0000008000 */
[----:B--2---:R-:W2:Y:S02]  /*6f60*/  FENCE.VIEW.ASYNC.S ;  /* 0x00000000000073c6 */ /* 0x004ea40000000000 */
[----:B--2---:R-:W-:Y:S06]  /*6f70*/  BAR.SYNC.DEFER_BLOCKING 0x1, 0x80 ;  /* 0x0042000000007b1d */ /* 0x004fec0000010000 */
[----:B------:R-:W-:Y:S05]  /*6f80*/  @P0 BRA `(.L_x_126) ;  /* 0x0000000000380947 */ /* 0x000fea0003800000 */
[----:B------:R-:W-:Y:S02]  /*6f90*/  UIADD3 UR4, UPT, UPT, UR48, 0x200, URZ ;  /* 0x0000020030047890 */ /* 0x000fe4000fffe0ff */
[----:B------:R-:W-:Y:S01]  /*6fa0*/  UIADD3 UR8, UP0, UPT, UR52, 0x680, URZ ;  /* 0x0000068034087890 */ /* 0x000fe2000ff1e0ff */
[----:B------:R-:W-:Y:S01]  /*6fb0*/  UMOV UR43, UR36 ;  /* 0x00000024002b7c82 */ /* 0x000fe20008000000 */
[----:B------:R-:W-:Y:S02]  /*6fc0*/  UIADD3 UR5, UPT, UPT, UR41, 0x40, URZ ;  /* 0x0000004029057890 */ /* 0x000fe4000fffe0ff */
[----:B------:R-:W-:Y:S01]  /*6fd0*/  MOV R73, UR4 ;  /* 0x0000000400497c02 */ /* 0x000fe20008000f00 */
[----:B------:R-:W-:Y:S02]  /*6fe0*/  UIADD3.X UR9, UPT, UPT, URZ, UR53, URZ, UP0, !UPT ;  /* 0x00000035ff097290 */ /* 0x000fe400087fe4ff */
[----:B------:R-:W-:Y:S01]  /*6ff0*/  UIADD3 UR4, UPT, UPT, UR48, 0x1200, URZ ;  /* 0x0000120030047890 */ /* 0x000fe2000fffe0ff */
[----:B------:R-:W-:Y:S01]  /*7000*/  R2UR UR40, R73 ;  /* 0x00000000492872ca */ /* 0x000fe200000e0000 */
[----:B------:R-:W-:Y:S01]  /*7010*/  UMOV UR6, UR42 ;  /* 0x0000002a00067c82 */ /* 0x000fe20008000000 */
[----:B------:R-:W-:Y:S11]  /*7020*/  UMOV UR7, UR36 ;  /* 0x0000002400077c82 */ /* 0x000ff60008000000 */
[----:B------:R2:W-:Y:S01]  /*7030*/  UTMASTG.3D [UR40], [UR8] ;  /* 0x00000028080073b5 */ /* 0x0005e20008010000 */
[----:B------:R2:W-:Y:S01]  /*7040*/  UTMASTG.3D [UR4], [UR8] ;  /* 0x00000004080073b5 */ /* 0x0005e20008010000 */
[----:B------:R0:W-:Y:S01]  /*7050*/  UTMACMDFLUSH ;  /* 0x00000000000079b7 */ /* 0x0001e20000000000 */
[----:B--2---:R-:W-:Y:S04]  /*7060*/  DEPBAR.LE SB0, 0x1 ;  /* 0x000080400000791a */ /* 0x004fe80000000000 */
.L_x_126:
[----:B------:R-:W-:Y:S05]  /*7070*/  BSYNC.RECONVERGENT B0 ;  /* 0x0000000000007941 */ /* 0x000fea0003800200 */
.L_x_125:
[----:B------:R-:W-:Y:S01]  /*7080*/  BAR.SYNC.DEFER_BLOCKING 0x1, 0x80 ;  /* 0x0042000000007b1d */ /* 0x000fe20000010000 */
[----:B------:R-:W-:Y:S01]  /*7090*/  ISETP.NE.AND P1, PT, R87, RZ, PT ;  /* 0x000000ff5700720c */ /* 0x000fe20003f25270 */
[----:B------:R-:W-:Y:S01]  /*70a0*/  UISETP.NE.AND UP0, UPT, UR49, URZ, UPT ;  /* 0x000000ff3100728c */ /* 0x000fe2000bf05270 */
[----:B------:R-:W-:Y:S11]  /*70b0*/  LEA R3, R43, UR48, 0x3 ;  /* 0x000000302b037c11 */ /* 0x000ff6000f8e18ff */
[----:B------:R-:W-:Y:S01]  /*70c0*/  @P1 SHF.L.U32 R2, R77, 0x1f, RZ ;  /* 0x0000001f4d021819 */ /* 0x000fe200000006ff */
[----:B------:R-:W-:Y:S06]  /*70d0*/  BRA.U !UP0, `(.L_x_127) ;  /* 0x0000000108247547 */ /* 0x000fec000b800000 */
[----:B-1----:R-:W-:Y:S01]  /*70e0*/  IMAD.U32 R5, RZ, RZ, UR51 ;  /* 0x00000033ff057e24 */ /* 0x002fe2000f8e00ff */
[----:B------:R-:W-:Y:S01]  /*70f0*/  MOV R0, UR37 ;  /* 0x0000002500007c02 */ /* 0x000fe20008000f00 */
[----:B------:R-:W-:Y:S03]  /*7100*/  UIADD3 UR51, UPT, UPT, UR51, 0x1, URZ ;  /* 0x0000000133337890 */ /* 0x000fe6000fffe0ff */
[----:B------:R-:W-:Y:S01]  /*7110*/  @P1 LEA R5, R5, UR48, 0x3 ;  /* 0x0000003005051c11 */ /* 0x000fe2000f8e18ff */
[----:B------:R-:W-:Y:S04]  /*7120*/  UISETP.NE.AND UP0, UPT, UR51, 0x4, UPT ;  /* 0x000000043300788c */ /* 0x000fe8000bf05270 */
[----:B------:R-:W-:Y:S01]  /*7130*/  @P1 VIADD R5, R5, 0xe0 ;  /* 0x000000e005051836 */ /* 0x000fe20000000000 */
[----:B------:R-:W-:Y:S04]  /*7140*/  USEL UR51, UR51, URZ, UP0 ;  /* 0x000000ff33337287 */ /* 0x000fe80008000000 */
[----:B------:R-:W-:Y:S04]  /*7150*/  @P1 PRMT R0, R0, 0x654, R5 ;  /* 0x0000065400001816 */ /* 0x000fe80000000005 */
[----:B------:R2:W-:Y:S04]  /*7160*/  @P1 SYNCS.ARRIVE.TRANS64.RED.A1T0 RZ, [R0+URZ], RZ ;  /* 0x000000ff00ff19a7 */ /* 0x0005e800081004ff */
.L_x_127:
[----:B------:R-:W4:Y:S01]  /*7170*/  @P1 SYNCS.PHASECHK.TRANS64.TRYWAIT P0, [R3+URZ+0xc0], R2 ;  /* 0x0000c002030015a7 */ /* 0x000f2200080011ff */
[----:B------:R-:W-:Y:S01]  /*7180*/  BSSY B1, `(.L_x_128) ;  /* 0x0000016000017945 */ /* 0x000fe20003800000 */
[----:B----4-:R-:W-:Y:S03]  /*7190*/  @P1 SEL R89, RZ, 0x1, !P0 ;  /* 0x00000001ff591807 */ /* 0x010fe60004000000 */
[----:B------:R-:W-:Y:S05]  /*71a0*/  @!P1 BRA `(.L_x_129) ;  /* 0x00000000004c9947 */ /* 0x000fea0003800000 */
[----:B------:R-:W-:Y:S01]  /*71b0*/  ISETP.NE.AND P0, PT, R89, RZ, PT ;  /* 0x000000ff5900720c */ /* 0x000fe20003f05270 */
[----:B------:R-:W-:Y:S01]  /*71c0*/  BSSY B0, `(.L_x_130) ;  /* 0x000000b000007945 */ /* 0x000fe20003800000 */
[----:B------:R-:W-:Y:S11]  /*71d0*/  ISETP.NE.AND P1, PT, R90, RZ, PT ;  /* 0x000000ff5a00720c */ /* 0x000ff60003f25270 */
[----:B------:R-:W-:Y:S02]  /*71e0*/  @!UPT UIADD3 URZ, UPT, UPT, URZ, URZ, URZ ;  /* 0x000000fffffff290 */ /* 0x000fe4000fffe0ff */
[C---:B-1----:R-:W-:Y:S01]  /*71f0*/  @P1 IMAD R6, R43.reuse, 0x2000, R80 ;  /* 0x000020002b061824 */ /* 0x042fe200078e0250 */
[C---:B------:R-:W-:Y:S01]  /*7200*/  @P1 LEA R4, R43.reuse, R78, 0xd ;  /* 0x0000004e2b041211 */ /* 0x040fe200078e68ff */
[C---:B------:R-:W-:Y:S02]  /*7210*/  @P1 IMAD R5, R43.reuse, 0x2000, R79 ;  /* 0x000020002b051824 */ /* 0x040fe400078e024f */
[----:B------:R-:W-:Y:S01]  /*7220*/  @P1 IMAD R2, R43, 0x2000, R86 ;  /* 0x000020002b021824 */ /* 0x000fe200078e0256 */
[----:B------:R-:W-:Y:S06]  /*7230*/  @P0 BRA `(.L_x_131) ;  /* 0x00000000000c0947 */ /* 0x000fec0003800000 */
[----:B--2---:R-:W-:Y:S04]  /*7240*/  SHF.L.U32 R0, R77, 0x1f, RZ ;  /* 0x0000001f4d007819 */ /* 0x004fe800000006ff */
[----:B------:R-:W1:Y:S02]  /*7250*/  SYNCS.PHASECHK.TRANS64.TRYWAIT P0, [R3+URZ+0xc0], R0 ;  /* 0x0000c000030075a7 */ /* 0x000e6400080011ff */
[----:B-1----:R-:W-:Y:S05]  /*7260*/  @!P0 BRA `(.L_x_132) ;  /* 0x0000002c006c8947 */ /* 0x002fea0003800000 */
.L_x_131:
[----:B------:R-:W-:Y:S05]  /*7270*/  BSYNC B0 ;  /* 0x0000000000007941 */ /* 0x000fea0003800000 */
.L_x_130:
[----:B------:R-:W-:Y:S02]  /*7280*/  ISETP.NE.AND P0, PT, R90, RZ, PT ;  /* 0x000000ff5a00720c */ /* 0x000fe40003f05270 */
[----:B------:R-:W-:Y:S11]  /*7290*/  IADD3 R43, PT, PT, R43, 0x1, RZ ;  /* 0x000000012b2b7810 */ /* 0x000ff60007ffe0ff */
[----:B------:R4:W1:Y:S04]  /*72a0*/  @P0 LDS.128 R56, [R6] ;  /* 0x0000000006380984 */ /* 0x0008680000000c00 */
[----:B------:R4:W1:Y:S04]  /*72b0*/  @P0 LDS.128 R52, [R5+0x10] ;  /* 0x0000100005340984 */ /* 0x0008680000000c00 */
[----:B------:R4:W1:Y:S04]  /*72c0*/  @P0 LDS.128 R48, [R4+0x20] ;  /* 0x0000200004300984 */ /* 0x0008680000000c00 */
[----:B------:R4:W1:Y:S02]  /*72d0*/  @P0 LDS.128 R44, [R2+0x30] ;  /* 0x00003000022c0984 */ /* 0x0008640000000c00 */
.L_x_129:
[----:B------:R-:W-:Y:S05]  /*72e0*/  BSYNC B1 ;  /* 0x0000000000017941 */ /* 0x000fea0003800000 */
.L_x_128:
[----:B-1----:R-:W-:Y:S05]  /*72f0*/  VIADD R3, R34, 0x10 ;  /* 0x0000001022037836 */ /* 0x002fea0000000000 */
[----:B------:R-:W-:Y:S04]  /*7300*/  SHF.R.U32.HI R3, RZ, 0x15, R3 ;  /* 0x00000015ff037819 */ /* 0x000fe80000011603 */
[----:B------:R-:W-:Y:S11]  /*7310*/  LOP3.LUT P0, RZ, R3, 0x3, R72, 0x48, !PT ;  /* 0x0000000303ff7812 */ /* 0x000ff60007804848 */
[----:B------:R-:W-:Y:S02]  /*7320*/  @!UPT UIADD3 URZ, UPT, UPT, URZ, URZ, URZ ;  /* 0x000000fffffff290 */ /* 0x000fe4000fffe0ff */
[----:B------:R-:W-:Y:S05]  /*7330*/  @!P0 BRA `(.L_x_133) ;  /* 0x0000000000408947 */ /* 0x000fea0003800000 */
[----:B------:R-:W1:Y:S01]  /*7340*/  LDCU.64 UR8, c[0x4][0x70] ;  /* 0x01000e00ff0877ac */ /* 0x000e620008000a00 */
[----:B------:R-:W-:Y:S01]  /*7350*/  MOV R3, 0x0 ;  /* 0x0000000000037802 */ /* 0x000fe20000000f00 */
[----:B------:R-:W-:Y:S02]  /*7360*/  HFMA2 R12, -RZ, RZ, 0, 5.9604644775390625e-08 ;  /* 0x00000001ff0c7431 */ /* 0x000fe400000001ff */
[----:B------:R-:W-:Y:S02]  /*7370*/  IMAD.MOV.U32 R8, RZ, RZ, 0x192 ;  /* 0x00000192ff087424 */ /* 0x000fe400078e00ff */
[----:B------:R-:W-:Y:S01]  /*7380*/  IMAD.MOV.U32 R13, RZ, RZ, RZ ;  /* 0x000000ffff0d7224 */ /* 0x000fe200078e00ff */
[----:B------:R-:W5:Y:S01]  /*7390*/  LDCU.64 UR6, c[0x4][0x78] ;  /* 0x01000f00ff0677ac */ /* 0x000f620008000a00 */
[----:B----4-:R-:W4:Y:S01]  /*73a0*/  LDC.64 R2, c[0x4][R3] ;  /* 0x0100000003027b82 */ /* 0x010f220000000a00 */
[----:B------:R-:W2:Y:S01]  /*73b0*/  LDCU.64 UR4, c[0x4][0x10] ;  /* 0x01000200ff0477ac */ /* 0x000ea20008000a00 */
[----:B-1----:R-:W-:Y:S01]  /*73c0*/  MOV R5, UR9 ;  /* 0x0000000900057c02 */ /* 0x002fe20008000f00 */
[----:B------:R-:W-:Y:S01]  /*73d0*/  IMAD.U32 R4, RZ, RZ, UR8 ;  /* 0x00000008ff047e24 */ /* 0x000fe2000f8e00ff */
[----:B-----5:R-:W-:Y:S01]  /*73e0*/  MOV R7, UR7 ;  /* 0x0000000700077c02 */ /* 0x020fe20008000f00 */
[----:B------:R-:W-:Y:S01]  /*73f0*/  IMAD.U32 R6, RZ, RZ, UR6 ;  /* 0x00000006ff067e24 */ /* 0x000fe2000f8e00ff */
[----:B--2---:R-:W-:Y:S01]  /*7400*/  MOV R11, UR5 ;  /* 0x00000005000b7c02 */ /* 0x004fe20008000f00 */
[----:B------:R-:W-:Y:S02]  /*7410*/  IMAD.U32 R10, RZ, RZ, UR4 ;  /* 0x00000004ff0a7e24 */ /* 0x000fe4000f8e00ff */
[----:B------:R-:W-:Y:S07]  /*7420*/  LEPC R20, `(.L_x_133) ;  /* 0x000000001014794e */ /* 0x000fee0000000000 */
[----:B---34-:R-:W-:Y:S05]  /*7430*/  CALL.ABS.NOINC R2 ;  /* 0x0000000002007343 */ /* 0x018fea0003c00000 */
.L_x_133:
[----:B------:R-:W-:Y:S01]  /*7440*/  LOP3.LUT R20, R56, 0xffffe000, RZ, 0xc0, !PT ;  /* 0xffffe00038147812 */ /* 0x000fe200078ec0ff */
[----:B------:R-:W-:Y:S05]  /*7450*/  WARPSYNC.ALL ;  /* 0x0000000000007948 */ /* 0x000fea0003800000 */
[----:B------:R-:W-:Y:S01]  /*7460*/  R2UR UR4, R34 ;  /* 0x00000000220472ca */ /* 0x000fe200000e0000 */
[----:B------:R-:W-:Y:S01]  /*7470*/  IMAD.U32 R92, RZ, RZ, UR51 ;  /* 0x00000033ff5c7e24 */ /* 0x000fe2000f8e00ff */
[----:B------:R-:W-:Y:S01]  /*7480*/  LOP3.LUT R21, R57, 0xffffe000, RZ, 0xc0, !PT ;  /* 0xffffe00039157812 */ /* 0x000fe200078ec0ff */
[----:B------:R-:W-:Y:S01]  /*7490*/  IMAD.U32 R91, RZ, RZ, UR37 ;  /* 0x00000025ff5b7e24 */ /* 0x000fe2000f8e00ff */
[----:B------:R-:W-:Y:S01]  /*74a0*/  LOP3.LUT R40, R59, 0xffffe000, RZ, 0xc0, !PT ;  /* 0xffffe0003b287812 */ /* 0x000fe200078ec0ff */
[----:B------:R-:W-:Y:S01]  /*74b0*/  BSSY.RECONVERGENT B0, `(.L_x_134) ;  /* 0x0000060000007945 */ /* 0x000fe20003800200 */
[----:B------:R-:W-:Y:S02]  /*74c0*/  LOP3.LUT R41, R52, 0xffffe000, RZ, 0xc0, !PT ;  /* 0xffffe00034297812 */ /* 0x000fe400078ec0ff */
[----:B------:R-:W-:Y:S02]  /*74d0*/  LOP3.LUT R42, R53, 0xffffe000, RZ, 0xc0, !PT ;  /* 0xffffe000352a7812 */ /* 0x000fe400078ec0ff */
[----:B------:R-:W-:Y:S02]  /*74e0*/  ISETP.NE.AND P6, PT, R87, RZ, PT ;  /* 0x000000ff5700720c */ /* 0x000fe40003fc5270 */
[----:B------:R-:W-:Y:S01]  /*74f0*/  ISETP.NE.AND P0, PT, R82, RZ, PT ;  /* 0x000000ff5200720c */ /* 0x000fe20003f05270 */
[----:B----4-:R-:W2:Y:S10]  /*7500*/  LDTM.x16 R4, tmem[UR4+0x10] ;  /* 0x00001004000479ee */ /* 0x010eb40008240000 */
[----:B------:R-:W-:Y:S02]  /*7510*/  @P6 LEA R92, R92, UR48, 0x3 ;  /* 0x000000305c5c6c11 */ /* 0x000fe4000f8e18ff */
[----:B------:R-:W-:Y:S03]  /*7520*/  @P6 SHF.L.U32 R93, R77, 0x1f, RZ ;  /* 0x0000001f4d5d6819 */ /* 0x000fe600000006ff */
[----:B------:R-:W-:Y:S05]  /*7530*/  @P6 VIADD R92, R92, 0xe0 ;  /* 0x000000e05c5c6836 */ /* 0x000fea0000000000 */
[----:B------:R-:W-:Y:S02]  /*7540*/  @P6 PRMT R91, R91, 0x654, R92 ;  /* 0x000006545b5b6816 */ /* 0x000fe4000000005c */
[----:B------:R-:W-:Y:S01]  /*7550*/  LEA R92, R43, UR48, 0x3 ;  /* 0x000000302b5c7c11 */ /* 0x000fe2000f8e18ff */
[C---:B--2---:R-:W-:Y:S01]  /*7560*/  FMUL R0, R32.reuse, R4 ;  /* 0x0000000420007220 */ /* 0x044fe20000400000 */
[C---:B------:R-:W-:Y:S01]  /*7570*/  FMUL R2, R32.reuse, R5 ;  /* 0x0000000520027220 */ /* 0x040fe20000400000 */
[C---:B------:R-:W-:Y:S01]  /*7580*/  FMUL R3, R32.reuse, R6 ;  /* 0x0000000620037220 */ /* 0x040fe20000400000 */
[----:B------:R-:W-:Y:S01]  /*7590*/  FMUL R7, R32, R7 ;  /* 0x0000000720077220 */ /* 0x000fe20000400000 */
[C---:B------:R-:W-:Y:S01]  /*75a0*/  FFMA R36, R35.reuse, R20, R0 ;  /* 0x0000001423247223 */ /* 0x040fe20000000000 */
[----:B------:R-:W-:Y:S01]  /*75b0*/  LOP3.LUT R20, R58, 0xffffe000, RZ, 0xc0, !PT ;  /* 0xffffe0003a147812 */ /* 0x000fe200078ec0ff */
[C---:B------:R-:W-:Y:S01]  /*75c0*/  FFMA R37, R35.reuse, R21, R2 ;  /* 0x0000001523257223 */ /* 0x040fe20000000002 */
[----:B------:R-:W-:Y:S01]  /*75d0*/  LOP3.LUT R21, R48, 0xffffe000, RZ, 0xc0, !PT ;  /* 0xffffe00030157812 */ /* 0x000fe200078ec0ff */
[----:B------:R-:W-:Y:S01]  /*75e0*/  FMUL R4, R32, R8 ;  /* 0x0000000820047220 */ /* 0x000fe20000400000 */
[----:B------:R-:W-:Y:S01]  /*75f0*/  F2FP.TF32.F32.PACK_B R36, R36 ;  /* 0x00000024ff24723e */ /* 0x000fe200024050ff */
[C---:B------:R-:W-:Y:S01]  /*7600*/  FFMA R38, R35.reuse, R20, R3 ;  /* 0x0000001423267223 */ /* 0x040fe20000000003 */
[----:B------:R-:W-:Y:S01]  /*7610*/  LOP3.LUT R20, R54, 0xffffe000, RZ, 0xc0, !PT ;  /* 0xffffe00036147812 */ /* 0x000fe200078ec0ff */
[----:B------:R-:W-:Y:S01]  /*7620*/  FFMA R39, R35, R40, R7 ;  /* 0x0000002823277223 */ /* 0x000fe20000000007 */
[----:B------:R-:W-:Y:S01]  /*7630*/  LOP3.LUT R40, R55, 0xffffe000, RZ, 0xc0, !PT ;  /* 0xffffe00037287812 */ /* 0x000fe200078ec0ff */
[C---:B------:R-:W-:Y:S01]  /*7640*/  FMUL R5, R32.reuse, R9 ;  /* 0x0000000920057220 */ /* 0x040fe20000400000 */
[C---:B------:R-:W-:Y:S01]  /*7650*/  FMUL R6, R32.reuse, R10 ;  /* 0x0000000a20067220 */ /* 0x040fe20000400000 */
[C---:B------:R-:W-:Y:S01]  /*7660*/  FMUL R11, R32.reuse, R11 ;  /* 0x0000000b200b7220 */ /* 0x040fe20000400000 */
[----:B------:R-:W-:Y:S01]  /*7670*/  F2FP.TF32.F32.PACK_B R37, R37 ;  /* 0x00000025ff25723e */ /* 0x000fe200024050ff */
[C---:B------:R-:W-:Y:S01]  /*7680*/  FFMA R4, R35.reuse, R41, R4 ;  /* 0x0000002923047223 */ /* 0x040fe20000000004 */
[----:B------:R-:W-:Y:S01]  /*7690*/  F2FP.TF32.F32.PACK_B R38, R38 ;  /* 0x00000026ff26723e */ /* 0x000fe200024050ff */
[C---:B------:R-:W-:Y:S01]  /*76a0*/  FFMA R5, R35.reuse, R42, R5 ;  /* 0x0000002a23057223 */ /* 0x040fe20000000005 */
[----:B------:R-:W-:Y:S01]  /*76b0*/  F2FP.TF32.F32.PACK_B R39, R39 ;  /* 0x00000027ff27723e */ /* 0x000fe200024050ff */
[C---:B------:R-:W-:Y:S01]  /*76c0*/  FFMA R6, R35.reuse, R20, R6 ;  /* 0x0000001423067223 */ /* 0x040fe20000000006 */
[----:B------:R-:W-:Y:S01]  /*76d0*/  FFMA R7, R35, R40, R11 ;  /* 0x0000002823077223 */ /* 0x000fe2000000000b */
        /* <DEDUP_REMOVED lines=47> */
[----:B------:R-:W-:Y:S02]  /*79d0*/  UIADD3 UR12, UP0, UPT, UR52, 0x680, URZ ;  /* 0x00000680340c7890 */ /* 0x000fe4000ff1e0ff */
[----:B------:R-:W-:Y:S02]  /*79e0*/  UIADD3 UR9, UPT, UPT, UR41, 0x10, URZ ;  /* 0x0000001029097890 */ /* 0x000fe4000fffe0ff */
[----:B------:R-:W-:Y:S02]  /*79f0*/  UIADD3 UR8, UPT, UPT, UR48, 0x2200, URZ ;  /* 0x0000220030087890 */ /* 0x000fe4000fffe0ff */
[----:B------:R-:W-:Y:S01]  /*7a00*/  UIADD3.X UR13, UPT, UPT, URZ, UR53, URZ, UP0, !UPT ;  /* 0x00000035ff0d7290 */ /* 0x000fe200087fe4ff */
[----:B------:R-:W-:Y:S01]  /*7a10*/  UMOV UR10, UR42 ;  /* 0x0000002a000a7c82 */ /* 0x000fe20008000000 */
[----:B------:R-:W-:Y:S01]  /*7a20*/  UMOV UR11, UR36 ;  /* 0x00000024000b7c82 */ /* 0x000fe20008000000 */
[----:B------:R-:W-:Y:S02]  /*7a30*/  UIADD3 UR5, UPT, UPT, UR41, 0x50, URZ ;  /* 0x0000005029057890 */ /* 0x000fe4000fffe0ff */
[----:B------:R-:W-:Y:S01]  /*7a40*/  UIADD3 UR4, UPT, UPT, UR48, 0x3200, URZ ;  /* 0x0000320030047890 */ /* 0x000fe2000fffe0ff */
[----:B------:R-:W-:Y:S03]  /*7a50*/  UMOV UR6, UR42 ;  /* 0x0000002a00067c82 */ /* 0x000fe60008000000 */
[----:B------:R2:W-:Y:S01]  /*7a60*/  UTMASTG.3D [UR8], [UR12] ;  /* 0x000000080c0073b5 */ /* 0x0005e20008010000 */
[----:B------:R-:W-:Y:S04]  /*7a70*/  UMOV UR7, UR36 ;  /* 0x0000002400077c82 */ /* 0x000fe80008000000 */
[----:B------:R2:W-:Y:S01]  /*7a80*/  UTMASTG.3D [UR4], [UR12] ;  /* 0x000000040c0073b5 */ /* 0x0005e20008010000 */
[----:B------:R0:W-:Y:S01]  /*7a90*/  UTMACMDFLUSH ;  /* 0x00000000000079b7 */ /* 0x0001e20000000000 */
[----:B--2---:R-:W-:Y:S04]  /*7aa0*/  DEPBAR.LE SB0, 0x1 ;  /* 0x000080400000791a */ /* 0x004fe80000000000 */
.L_x_135:
[----:B------:R-:W-:Y:S05]  /*7ab0*/  BSYNC.RECONVERGENT B0 ;  /* 0x0000000000007941 */ /* 0x000fea0003800200 */
.L_x_134:
[----:B------:R-:W-:Y:S01]  /*7ac0*/  BAR.SYNC.DEFER_BLOCKING 0x1, 0x80 ;  /* 0x0042000000007b1d */ /* 0x000fe20000010000 */
[----:B------:R-:W-:Y:S04]  /*7ad0*/  UIADD3 UR40, UPT, UPT, UR51, 0x1, URZ ;  /* 0x0000000133287890 */ /* 0x000fe8000fffe0ff */
[----:B------:R-:W-:Y:S04]  /*7ae0*/  UISETP.NE.AND UP0, UPT, UR40, 0x4, UPT ;  /* 0x000000042800788c */ /* 0x000fe8000bf05270 */
[----:B------:R-:W-:Y:S01]  /*7af0*/  USEL UR40, UR40, URZ, UP0 ;  /* 0x000000ff28287287 */ /* 0x000fe20008000000 */
[----:B------:R2:W-:Y:S01]  /*7b00*/  @P6 SYNCS.ARRIVE.TRANS64.RED.A1T0 RZ, [R91+URZ], RZ ;  /* 0x000000ff5bff69a7 */ /* 0x0005e200081004ff */
[----:B------:R-:W-:Y:S01]  /*7b10*/  BSSY B1, `(.L_x_136) ;  /* 0x0000017000017945 */ /* 0x000fe20003800000 */
[----:B------:R-:W4:Y:S02]  /*7b20*/  @P6 SYNCS.PHASECHK.TRANS64.TRYWAIT P0, [R92+URZ+0xc0], R93 ;  /* 0x0000c05d5c0065a7 */ /* 0x000f2400080011ff */
[----:B----4-:R-:W-:Y:S01]  /*7b30*/  @P6 SEL R89, RZ, 0x1, !P0 ;  /* 0x00000001ff596807 */ /* 0x010fe20004000000 */
[----:B--2---:R-:W-:Y:S06]  /*7b40*/  @!P6 BRA `(.L_x_137) ;  /* 0x00000000004ce947 */ /* 0x004fec0003800000 */
        /* <DEDUP_REMOVED lines=9> */
[----:B------:R-:W-:Y:S04]  /*7be0*/  SHF.L.U32 R5, R77, 0x1f, RZ ;  /* 0x0000001f4d057819 */ /* 0x000fe800000006ff */
[----:B------:R-:W1:Y:S02]  /*7bf0*/  SYNCS.PHASECHK.TRANS64.TRYWAIT P0, [R92+URZ+0xc0], R5 ;  /* 0x0000c0055c0075a7 */ /* 0x000e6400080011ff */
[----:B-1----:R-:W-:Y:S05]  /*7c00*/  @!P0 BRA `(.L_x_140) ;  /* 0x0000002400188947 */ /* 0x002fea0003800000 */
.L_x_139:
[----:B------:R-:W-:Y:S05]  /*7c10*/  BSYNC B0 ;  /* 0x0000000000007941 */ /* 0x000fea0003800000 */
.L_x_138:
[----:B------:R-:W-:Y:S02]  /*7c20*/  ISETP.NE.AND P0, PT, R90, RZ, PT ;  /* 0x000000ff5a00720c */ /* 0x000fe40003f05270 */
[----:B------:R-:W-:Y:S11]  /*7c30*/  IADD3 R43, PT, PT, R43, 0x1, RZ ;  /* 0x000000012b2b7810 */ /* 0x000ff60007ffe0ff */
[----:B------:R2:W4:Y:S04]  /*7c40*/  @P0 LDS.128 R56, [R4] ;  /* 0x0000000004380984 */ /* 0x0005280000000c00 */
[----:B------:R2:W1:Y:S04]  /*7c50*/  @P0 LDS.128 R52, [R3+0x10] ;  /* 0x0000100003340984 */ /* 0x0004680000000c00 */
[----:B------:R2:W1:Y:S04]  /*7c60*/  @P0 LDS.128 R48, [R2+0x20] ;  /* 0x0000200002300984 */ /* 0x0004680000000c00 */
[----:B------:R2:W1:Y:S02]  /*7c70*/  @P0 LDS.128 R44, [R0+0x30] ;  /* 0x00003000002c0984 */ /* 0x0004640000000c00 */
.L_x_137:
[----:B------:R-:W-:Y:S05]  /*7c80*/  BSYNC B1 ;  /* 0x0000000000017941 */ /* 0x000fea0003800000 */
.L_x_136:
[----:B--2---:R-:W-:Y:S05]  /*7c90*/  VIADD R3, R34, 0x20 ;  /* 0x0000002022037836 */ /* 0x004fea0000000000 */
[----:B------:R-:W-:Y:S04]  /*7ca0*/  SHF.R.U32.HI R3, RZ, 0x15, R3 ;  /* 0x00000015ff037819 */ /* 0x000fe80000011603 */
[----:B------:R-:W-:Y:S11]  /*7cb0*/  LOP3.LUT P0, RZ, R3, 0x3, R72, 0x48, !PT ;  /* 0x0000000303ff7812 */ /* 0x000ff60007804848 */
[----:B------:R-:W-:Y:S02]  /*7cc0*/  @!UPT UIADD3 URZ, UPT, UPT, URZ, URZ, URZ ;  /* 0x000000fffffff290 */ /* 0x000fe4000fffe0ff */
[----:B------:R-:W-:Y:S05]  /*7cd0*/  @!P0 BRA `(.L_x_141) ;  /* 0x0000000000408947 */ /* 0x000fea0003800000 */
[----:B------:R-:W2:Y:S01]  /*7ce0*/  LDCU.64 UR8, c[0x4][0x70] ;  /* 0x01000e00ff0877ac */ /* 0x000ea20008000a00 */
[----:B------:R-:W-:Y:S01]  /*7cf0*/  MOV R3, 0x0 ;  /* 0x0000000000037802 */ /* 0x000fe20000000f00 */
[----:B-1----:R-:W-:Y:S02]  /*7d00*/  HFMA2 R12, -RZ, RZ, 0, 5.9604644775390625e-08 ;  /* 0x00000001ff0c7431 */ /* 0x002fe400000001ff */
[----:B------:R-:W-:Y:S02]  /*7d10*/  IMAD.MOV.U32 R8, RZ, RZ, 0x192 ;  /* 0x00000192ff087424 */ /* 0x000fe400078e00ff */
[----:B------:R-:W-:Y:S01]  /*7d20*/  IMAD.MOV.U32 R13, RZ, RZ, RZ ;  /* 0x000000ffff0d7224 */ /* 0x000fe200078e00ff */
[----:B------:R-:W1:Y:S01]  /*7d30*/  LDCU.64 UR6, c[0x4][0x78] ;  /* 0x01000f00ff0677ac */ /* 0x000e620008000a00 */
[----:B------:R-:W3:Y:S01]  /*7d40*/  LDC.64 R2, c[0x4][R3] ;  /* 0x0100000003027b82 */ /* 0x000ee20000000a00 */
[----:B------:R-:W5:Y:S01]  /*7d50*/  LDCU.64 UR4, c[0x4][0x10] ;  /* 0x01000200ff0477ac */ /* 0x000f620008000a00 */
[----:B--2---:R-:W-:Y:S01]  /*7d60*/  MOV R5, UR9 ;  /* 0x0000000900057c02 */ /* 0x004fe20008000f00 */
[----:B------:R-:W-:Y:S01]  /*7d70*/  IMAD.U32 R4, RZ, RZ, UR8 ;  /* 0x00000008ff047e24 */ /* 0x000fe2000f8e00ff */
[----:B-1----:R-:W-:Y:S01]  /*7d80*/  MOV R7, UR7 ;  /* 0x0000000700077c02 */ /* 0x002fe20008000f00 */
[----:B------:R-:W-:Y:S01]  /*7d90*/  IMAD.U32 R6, RZ, RZ, UR6 ;  /* 0x00000006ff067e24 */ /* 0x000fe2000f8e00ff */
[----:B-----5:R-:W-:Y:S01]  /*7da0*/  MOV R11, UR5 ;  /* 0x00000005000b7c02 */ /* 0x020fe20008000f00 */
[----:B------:R-:W-:Y:S02]  /*7db0*/  IMAD.U32 R10, RZ, RZ, UR4 ;  /* 0x00000004ff0a7e24 */ /* 0x000fe4000f8e00ff */
[----:B------:R-:W-:Y:S07]  /*7dc0*/  LEPC R20, `(.L_x_141) ;  /* 0x000000001014794e */ /* 0x000fee0000000000 */
[----:B---34-:R-:W-:Y:S05]  /*7dd0*/  CALL.ABS.NOINC R2 ;  /* 0x0000000002007343 */ /* 0x018fea0003c00000 */
.L_x_141:
[----:B----4-:R-:W-:Y:S01]  /*7de0*/  LOP3.LUT R20, R56, 0xffffe000, RZ, 0xc0, !PT ;  /* 0xffffe00038147812 */ /* 0x010fe200078ec0ff */
[----:B------:R-:W-:Y:S05]  /*7df0*/  WARPSYNC.ALL ;  /* 0x0000000000007948 */ /* 0x000fea0003800000 */
[----:B------:R-:W-:Y:S01]  /*7e00*/  R2UR UR4, R34 ;  /* 0x00000000220472ca */ /* 0x000fe200000e0000 */
[----:B-1----:R-:W-:Y:S01]  /*7e10*/  IMAD.U32 R92, RZ, RZ, UR40 ;  /* 0x00000028ff5c7e24 */ /* 0x002fe2000f8e00ff */
        /* <DEDUP_REMOVED lines=8> */
[----:B------:R-:W1:Y:S10]  /*7ea0*/  LDTM.x16 R4, tmem[UR4+0x20] ;  /* 0x00002004000479ee */ /* 0x000e740008240000 */
[----:B------:R-:W-:Y:S02]  /*7eb0*/  @P6 LEA R92, R92, UR48, 0x3 ;  /* 0x000000305c5c6c11 */ /* 0x000fe4000f8e18ff */
[----:B------:R-:W-:Y:S03]  /*7ec0*/  @P6 SHF.L.U32 R93, R77, 0x1f, RZ ;  /* 0x0000001f4d5d6819 */ /* 0x000fe600000006ff */
[----:B------:R-:W-:Y:S05]  /*7ed0*/  @P6 VIADD R92, R92, 0xe0 ;  /* 0x000000e05c5c6836 */ /* 0x000fea0000000000 */
[----:B------:R-:W-:Y:S02]  /*7ee0*/  @P6 PRMT R91, R91, 0x654, R92 ;  /* 0x000006545b5b6816 */ /* 0x000fe4000000005c */
[----:B------:R-:W-:Y:S01]  /*7ef0*/  LEA R92, R43, UR48, 0x3 ;  /* 0x000000302b5c7c11 */ /* 0x000fe2000f8e18ff */
[C---:B-1----:R-:W-:Y:S01]  /*7f00*/  FMUL R0, R32.reuse, R4 ;  /* 0x0000000420007220 */ /* 0x042fe20000400000 */
        /* <DEDUP_REMOVED lines=84> */
.L_x_143:
[----:B------:R-:W-:Y:S05]  /*8450*/  BSYNC.RECONVERGENT B0 ;  /* 0x0000000000007941 */ /* 0x000fea0003800200 */
.L_x_142:
        /* <DEDUP_REMOVED lines=13> */
[C---:B------:R-:W-:Y:S01]  /*8530*/  @P1 IMAD R3, R43.reuse, 0x2000, R80 ;  /* 0x000020002b031824 */ /* 0x040fe200078e0250 */
[C---:B------:R-:W-:Y:S01]  /*8540*/  @P1 LEA R0, R43.reuse, R78, 0xd ;  /* 0x0000004e2b001211 */ /* 0x040fe200078e68ff */
[C---:B------:R-:W-:Y:S02]  /*8550*/  @P1 IMAD R2, R43.reuse, 0x2000, R79 ;  /* 0x000020002b021824 */ /* 0x040fe400078e024f */
[----:B------:R-:W-:Y:S01]  /*8560*/  @P1 IMAD R43, R43, 0x2000, R86 ;  /* 0x000020002b2b1824 */ /* 0x000fe200078e0256 */
[----:B------:R-:W-:Y:S06]  /*8570*/  @P0 BRA `(.L_x_147) ;  /* 0x00000000000c0947 */ /* 0x000fec0003800000 */
[----:B-1----:R-:W-:Y:S04]  /*8580*/  SHF.L.U32 R5, R77, 0x1f, RZ ;  /* 0x0000001f4d057819 */ /* 0x002fe800000006ff */
[----:B------:R-:W1:Y:S02]  /*8590*/  SYNCS.PHASECHK.TRANS64.TRYWAIT P0, [R92+URZ+0xc0], R5 ;  /* 0x0000c0055c0075a7 */ /* 0x000e6400080011ff */
[----:B-1----:R-:W-:Y:S05]  /*85a0*/  @!P0 BRA `(.L_x_148) ;  /* 0x0000001800c48947 */ /* 0x002fea0003800000 */
.L_x_147:
[----:B------:R-:W-:Y:S05]  /*85b0*/  BSYNC B0 ;  /* 0x0000000000007941 */ /* 0x000fea0003800000 */
.L_x_146:
[----:B------:R-:W-:Y:S11]  /*85c0*/  ISETP.NE.AND P0, PT, R90, RZ, PT ;  /* 0x000000ff5a00720c */ /* 0x000ff60003f05270 */
[----:B------:R-:W-:Y:S02]  /*85d0*/  @!UPT UIADD3 URZ, UPT, UPT, URZ, URZ, URZ ;  /* 0x000000fffffff290 */ /* 0x000fe4000fffe0ff */
[----:B------:R2:W4:Y:S04]  /*85e0*/  @P0 LDS.128 R56, [R3] ;  /* 0x0000000003380984 */ /* 0x0005280000000c00 */
[----:B------:R2:W1:Y:S04]  /*85f0*/  @P0 LDS.128 R52, [R2+0x10] ;  /* 0x0000100002340984 */ /* 0x0004680000000c00 */
[----:B------:R2:W1:Y:S04]  /*8600*/  @P0 LDS.128 R48, [R0+0x20] ;  /* 0x0000200000300984 */ /* 0x0004680000000c00 */
[----:B------:R2:W1:Y:S02]  /*8610*/  @P0 LDS.128 R44, [R43+0x30] ;  /* 0x000030002b2c0984 */ /* 0x0004640000000c00 */
.L_x_145:
[----:B------:R-:W-:Y:S05]  /*8620*/  BSYNC B1 ;  /* 0x0000000000017941 */ /* 0x000fea0003800000 */
.L_x_144:
        /* <DEDUP_REMOVED lines=21> */
.L_x_149:
[----:B------:R-:W-:Y:S01]  /*8780*/  ISETP.NE.AND P0, PT, R82, RZ, PT ;  /* 0x000000ff5200720c */ /* 0x000fe20003f05270 */
[----:B------:R-:W-:Y:S05]  /*8790*/  WARPSYNC.ALL ;  /* 0x0000000000007948 */ /* 0x000fea0003800000 */
[----:B------:R-:W-:Y:S01]  /*87a0*/  R2UR UR4, R34 ;  /* 0x00000000220472ca */ /* 0x000fe200000e0000 */
[----:B------:R-:W-:Y:S01]  /*87b0*/  VIADD R88, R88, 0x150 ;  /* 0x0000015058587836 */ /* 0x000fe20000000000 */
[----:B----4-:R-:W-:Y:S01]  /*87c0*/  LOP3.LUT R0, R56, 0xffffe000, RZ, 0xc0, !PT ;  /* 0xffffe00038007812 */ /* 0x010fe200078ec0ff */
[----:B------:R-:W-:Y:S01]  /*87d0*/  BSSY.RECONVERGENT B0, `(.L_x_150) ;  /* 0x000005e000007945 */ /* 0x000fe20003800200 */
[----:B------:R-:W-:Y:S02]  /*87e0*/  LOP3.LUT R2, R57, 0xffffe000, RZ, 0xc0, !PT ;  /* 0xffffe00039027812 */ /* 0x000fe400078ec0ff */
[----:B------:R-:W-:Y:S02]  /*87f0*/  LOP3.LUT R3, R58, 0xffffe000, RZ, 0xc0, !PT ;  /* 0xffffe0003a037812 */ /* 0x000fe400078ec0ff */
[----:B------:R-:W-:Y:S02]  /*8800*/  LOP3.LUT R20, R59, 0xffffe000, RZ, 0xc0, !PT ;  /* 0xffffe0003b147812 */ /* 0x000fe400078ec0ff */
[----:B-1----:R-:W-:Y:S02]  /*8810*/  LOP3.LUT R21, R52, 0xffffe000, RZ, 0xc0, !PT ;  /* 0xffffe00034157812 */ /* 0x002fe400078ec0ff */
[----:B------:R-:W-:Y:S01]  /*8820*/  LOP3.LUT R36, R53, 0xffffe000, RZ, 0xc0, !PT ;  /* 0xffffe00035247812 */ /* 0x000fe200078ec0ff */
[----:B------:R-:W1:Y:S01]  /*8830*/  LDTM.x16 R4, tmem[UR4+0x30] ;  /* 0x00003004000479ee */ /* 0x000e620008240000 */
[----:B------:R-:W-:Y:S01]  /*8840*/  LOP3.LUT R37, R54, 0xffffe000, RZ, 0xc0, !PT ;  /* 0xffffe00036257812 */ /* 0x000fe200078ec0ff */
[----:B------:R-:W-:Y:S01]  /*8850*/  NOP ;  /* 0x0000000000007918 */ /* 0x000fe20000000000 */
[----:B------:R-:W-:Y:S02]  /*8860*/  LOP3.LUT R38, R55, 0xffffe000, RZ, 0xc0, !PT ;  /* 0xffffe00037267812 */ /* 0x000fe400078ec0ff */
[----:B------:R-:W-:Y:S02]  /*8870*/  LOP3.LUT R88, R88, 0xfefffff8, RZ, 0xc0, !PT ;  /* 0xfefffff858587812 */ /* 0x000fe400078ec0ff */
[----:B------:R-:W-:Y:S02]  /*8880*/  LOP3.LUT R39, R48, 0xffffe000, RZ, 0xc0, !PT ;  /* 0xffffe00030277812 */ /* 0x000fe400078ec0ff */
[----:B------:R-:W-:Y:S01]  /*8890*/  LOP3.LUT R40, R49, 0xffffe000, RZ, 0xc0, !PT ;  /* 0xffffe00031287812 */ /* 0x000fe200078ec0ff */
[----:B-1----:R1:W-:Y:S01]  /*88a0*/  SYNCS.ARRIVE.TRANS64.RED.A1T0 RZ, [R88+URZ], RZ ;  /* 0x000000ff58ff79a7 */ /* 0x0023e200081004ff */
[----:B------:R-:W-:Y:S02]  /*88b0*/  LOP3.LUT R41, R50, 0xffffe000, RZ, 0xc0, !PT ;  /* 0xffffe00032297812 */ /* 0x000fe400078ec0ff */
[----:B------:R-:W-:Y:S02]  /*88c0*/  LOP3.LUT R42, R51, 0xffffe000, RZ, 0xc0, !PT ;  /* 0xffffe000332a7812 */ /* 0x000fe400078ec0ff */
[----:B------:R-:W-:Y:S02]  /*88d0*/  LOP3.LUT R43, R44, 0xffffe000, RZ, 0xc0, !PT ;  /* 0xffffe0002c2b7812 */ /* 0x000fe400078ec0ff */
[----:B------:R-:W-:Y:S02]  /*88e0*/  LOP3.LUT R44, R45, 0xffffe000, RZ, 0xc0, !PT ;  /* 0xffffe0002d2c7812 */ /* 0x000fe400078ec0ff */
[----:B------:R-:W-:Y:S02]  /*88f0*/  LOP3.LUT R45, R46, 0xffffe000, RZ, 0xc0, !PT ;  /* 0xffffe0002e2d7812 */ /* 0x000fe400078ec0ff */
[----:B------:R-:W-:Y:S01]  /*8900*/  LOP3.LUT R46, R47, 0xffffe000, RZ, 0xc0, !PT ;  /* 0xffffe0002f2e7812 */ /* 0x000fe200078ec0ff */
[C---:B------:R-:W-:Y:S01]  /*8910*/  FMUL R4, R32.reuse, R4 ;  /* 0x0000000420047220 */ /* 0x040fe20000400000 */
[C---:B------:R-:W-:Y:S01]  /*8920*/  FMUL R5, R32.reuse, R5 ;  /* 0x0000000520057220 */ /* 0x040fe20000400000 */
[C---:B------:R-:W-:Y:S01]  /*8930*/  FMUL R6, R32.reuse, R6 ;  /* 0x0000000620067220 */ /* 0x040fe20000400000 */
[C---:B------:R-:W-:Y:S01]  /*8940*/  FMUL R7, R32.reuse, R7 ;  /* 0x0000000720077220 */ /* 0x040fe20000400000 */
[C---:B------:R-:W-:Y:S01]  /*8950*/  FFMA R4, R35.reuse, R0, R4 ;  /* 0x0000000023047223 */ /* 0x040fe20000000004 */
[C---:B------:R-:W-:Y:S01]  /*8960*/  FFMA R5, R35.reuse, R2, R5 ;  /* 0x0000000223057223 */ /* 0x040fe20000000005 */
[C---:B------:R-:W-:Y:S01]  /*8970*/  FFMA R6, R35.reuse, R3, R6 ;  /* 0x0000000323067223 */ /* 0x040fe20000000006 */
[C---:B------:R-:W-:Y:S01]  /*8980*/  FFMA R7, R35.reuse, R20, R7 ;  /* 0x0000001423077223 */ /* 0x040fe20000000007 */
[C---:B------:R-:W-:Y:S01]  /*8990*/  FMUL R8, R32.reuse, R8 ;  /* 0x0000000820087220 */ /* 0x040fe20000400000 */
        /* <DEDUP_REMOVED lines=9> */
[----:B------:R-:W-:Y:S01]  /*8a30*/  F2FP.TF32.F32.PACK_B R7, R7 ;  /* 0x00000007ff07723e */ /* 0x000fe200024050ff */
[C---:B------:R-:W-:Y:S01]  /*8a40*/  FFMA R11, R35.reuse, R38, R11 ;  /* 0x00000026230b7223 */ /* 0x040fe2000000000b */
[C---:B------:R-:W-:Y:S01]  /*8a50*/  FMUL R12, R32.reuse, R12 ;  /* 0x0000000c200c7220 */ /* 0x040fe20000400000 */
[----:B------:R-:W-:Y:S01]  /*8a60*/  F2FP.TF32.F32.PACK_B R8, R8 ;  /* 0x00000008ff08723e */ /* 0x000fe200024050ff */
[C---:B------:R-:W-:Y:S01]  /*8a70*/  FMUL R13, R32.reuse, R13 ;  /* 0x0000000d200d7220 */ /* 0x040fe20000400000 */
[----:B------:R1:W-:Y:S01]  /*8a80*/  STS.128 [R80+0x6000], R4 ;  /* 0x0060000450007388 */ /* 0x0003e20000000c00 */
        /* <DEDUP_REMOVED lines=8> */
[C---:B------:R-:W-:Y:S01]  /*8b10*/  FFMA R15, R35.reuse, R42, R15 ;  /* 0x0000002a230f7223 */ /* 0x040fe2000000000f */
[C---:B------:R-:W-:Y:S01]  /*8b20*/  FMUL R16, R32.reuse, R16 ;  /* 0x0000001020107220 */ /* 0x040fe20000400000 */
[----:B------:R-:W-:Y:S01]  /*8b30*/  F2FP.TF32.F32.PACK_B R12, R12 ;  /* 0x0000000cff0c723e */ /* 0x000fe200024050ff */
[----:B------:R1:W-:Y:S01]  /*8b40*/  STS.128 [R79+0x6010], R8 ;  /* 0x006010084f007388 */ /* 0x0003e20000000c00 */
[C---:B------:R-:W-:Y:S01]  /*8b50*/  FMUL R17, R32.reuse, R17 ;  /* 0x0000001120117220 */ /* 0x040fe20000400000 */
[C---:B------:R-:W-:Y:S01]  /*8b60*/  FMUL R18, R32.reuse, R18 ;  /* 0x0000001220127220 */ /* 0x040fe20000400000 */
[----:B------:R-:W-:Y:S01]  /*8b70*/  FMUL R19, R32, R19 ;  /* 0x0000001320137220 */ /* 0x000fe20000400000 */
[----:B------:R-:W-:Y:S01]  /*8b80*/  F2FP.TF32.F32.PACK_B R13, R13 ;  /* 0x0000000dff0d723e */ /* 0x000fe200024050ff */
[C---:B------:R-:W-:Y:S01]  /*8b90*/  FFMA R16, R35.reuse, R43, R16 ;  /* 0x0000002b23107223 */ /* 0x040fe20000000010 */
[----:B------:R-:W-:Y:S01]  /*8ba0*/  F2FP.TF32.F32.PACK_B R14, R14 ;  /* 0x0000000eff0e723e */ /* 0x000fe200024050ff */
[C---:B------:R-:W-:Y:S01]  /*8bb0*/  FFMA R17, R35.reuse, R44, R17 ;  /* 0x0000002c23117223 */ /* 0x040fe20000000011 */
[----:B------:R-:W-:Y:S01]  /*8bc0*/  F2FP.TF32.F32.PACK_B R15, R15 ;  /* 0x0000000fff0f723e */ /* 0x000fe200024050ff */
[C---:B------:R-:W-:Y:S01]  /*8bd0*/  FFMA R18, R35.reuse, R45, R18 ;  /* 0x0000002d23127223 */ /* 0x040fe20000000012 */
[----:B------:R-:W-:Y:S01]  /*8be0*/  FFMA R19, R35, R46, R19 ;  /* 0x0000002e23137223 */ /* 0x000fe20000000013 */
[----:B------:R-:W-:Y:S02]  /*8bf0*/  F2FP.TF32.F32.PACK_B R16, R16 ;  /* 0x00000010ff10723e */ /* 0x000fe400024050ff */
[----:B------:R1:W-:Y:S01]  /*8c00*/  STS.128 [R78+0x6020], R12 ;  /* 0x0060200c4e007388 */ /* 0x0003e20000000c00 */
[----:B------:R-:W-:Y:S02]  /*8c10*/  F2FP.TF32.F32.PACK_B R17, R17 ;  /* 0x00000011ff11723e */ /* 0x000fe400024050ff */
        /* <DEDUP_REMOVED lines=25> */
.L_x_151:
[----:B------:R-:W-:Y:S05]  /*8db0*/  BSYNC.RECONVERGENT B0 ;  /* 0x0000000000007941 */ /* 0x000fea0003800200 */
.L_x_150:
[----:B------:R-:W-:Y:S01]  /*8dc0*/  BAR.SYNC.DEFER_BLOCKING 0x1, 0x80 ;  /* 0x0042000000007b1d */ /* 0x000fe20000010000 */
[----:B------:R-:W-:Y:S01]  /*8dd0*/  UISETP.NE.AND UP0, UPT, UR49, -0x4, UPT ;  /* 0xfffffffc3100788c */ /* 0x000fe2000bf05270 */
[----:B------:R-:W-:Y:S08]  /*8de0*/  IADD3 R0, PT, PT, R30, 0x1, RZ ;  /* 0x000000011e007810 */ /* 0x000ff00007ffe0ff */
[----:B------:R-:W-:Y:S05]  /*8df0*/  BRA.U !UP0, `(.L_x_152) ;  /* 0x0000000108287547 */ /* 0x000fea000b800000 */
[----:B------:R-:W-:Y:S01]  /*8e00*/  ISETP.NE.AND P0, PT, R87, RZ, PT ;  /* 0x000000ff5700720c */ /* 0x000fe20003f05270 */
[----:B------:R-:W-:Y:S01]  /*8e10*/  IMAD.U32 R3, RZ, RZ, UR51 ;  /* 0x00000033ff037e24 */ /* 0x000fe2000f8e00ff */
[----:B------:R-:W-:Y:S01]  /*8e20*/  UIADD3 UR51, UPT, UPT, UR51, 0x1, URZ ;  /* 0x0000000133337890 */ /* 0x000fe2000fffe0ff */
[----:B------:R-:W-:Y:S03]  /*8e30*/  IMAD.U32 R2, RZ, RZ, UR37 ;  /* 0x00000025ff027e24 */ /* 0x000fe6000f8e00ff */
[----:B------:R-:W-:Y:S04]  /*8e40*/  UISETP.NE.AND UP0, UPT, UR51, 0x4, UPT ;  /* 0x000000043300788c */ /* 0x000fe8000bf05270 */
[----:B------:R-:W-:Y:S03]  /*8e50*/  USEL UR51, UR51, URZ, UP0 ;  /* 0x000000ff33337287 */ /* 0x000fe60008000000 */
[----:B------:R-:W-:Y:S05]  /*8e60*/  @P0 LEA R3, R3, UR48, 0x3 ;  /* 0x0000003003030c11 */ /* 0x000fea000f8e18ff */
[----:B------:R-:W-:Y:S05]  /*8e70*/  @P0 VIADD R3, R3, 0xe0 ;  /* 0x000000e003030836 */ /* 0x000fea0000000000 */
[----:B------:R-:W-:Y:S04]  /*8e80*/  @P0 PRMT R2, R2, 0x654, R3 ;  /* 0x0000065402020816 */ /* 0x000fe80000000003 */
[----:B------:R2:W-:Y:S03]  /*8e90*/  @P0 SYNCS.ARRIVE.TRANS64.RED.A1T0 RZ, [R2+URZ], RZ ;  /* 0x000000ff02ff09a7 */ /* 0x0005e600081004ff */
.L_x_152:
[----:B------:R-:W-:Y:S01]  /*8ea0*/  ISETP.NE.AND P2, PT, R83, RZ, PT ;  /* 0x000000ff5300720c */ /* 0x000fe20003f45270 */
[----:B------:R-:W-:Y:S01]  /*8eb0*/  UIADD3 UR49, UPT, UPT, UR49, 0x4, URZ ;  /* 0x0000000431317890 */ /* 0x000fe2000fffe0ff */
[----:B------:R-:W-:Y:S01]  /*8ec0*/  ISETP.NE.AND P0, PT, R85, 0x2, PT ;  /* 0x000000025500780c */ /* 0x000fe20003f05270 */
[----:B------:R-:W-:Y:S01]  /*8ed0*/  IMAD.IADD R20, R29, 0x1, R66 ;  /* 0x000000011d147824 */ /* 0x000fe200078e0242 */
[----:B------:R-:W-:Y:S01]  /*8ee0*/  ISETP.NE.AND P1, PT, R0, 0x4, PT ;  /* 0x000000040000780c */ /* 0x000fe20003f25270 */
[----:B------:R-:W-:Y:S01]  /*8ef0*/  IMAD.IADD R21, R31, 0x1, R68 ;  /* 0x000000011f157824 */ /* 0x000fe200078e0244 */
[----:B--2---:R-:W-:Y:S02]  /*8f00*/  SEL R2, RZ, 0x1, P0 ;  /* 0x00000001ff027807 */ /* 0x004fe40000000000 */
[----:B------:R-:W-:Y:S02]  /*8f10*/  SEL R3, RZ, 0x1, P1 ;  /* 0x00000001ff037807 */ /* 0x000fe40000800000 */
[----:B------:R-:W-:Y:S02]  /*8f20*/  LOP3.LUT R75, R75, R2, RZ, 0x3c, !PT ;  /* 0x000000024b4b7212 */ /* 0x000fe400078e3cff */
[----:B------:R-:W-:Y:S02]  /*8f30*/  LOP3.LUT R76, R76, R3, RZ, 0x3c, !PT ;  /* 0x000000034c4c7212 */ /* 0x000fe400078e3cff */
[----:B------:R-:W-:Y:S02]  /*8f40*/  @P2 R2UR UR36, R74 ;  /* 0x000000004a2422ca */ /* 0x000fe400000e0000 */
[----:B------:R-:W-:Y:S02]  /*8f50*/  SEL R85, R85, RZ, P0 ;  /* 0x000000ff55557207 */ /* 0x000fe40000000000 */
[----:B------:R-:W-:Y:S01]  /*8f60*/  SEL R30, R0, RZ, P1 ;  /* 0x000000ff001e7207 */ /* 0x000fe20000800000 */
[----:B------:R-:W-:Y:S10]  /*8f70*/  @P2 BRA `(.L_x_153) ;  /* 0xffffffcc00082947 */ /* 0x000ff4000383ffff */
[----:B------:R-:W-:-:S09]  /*8f80*/  UISETP.NE.AND UP0, UPT, UR50, URZ, UPT ;  /* 0x000000ff3200728c */ /* 0x000fd2000bf05270 */
[----:B------:R-:W-:Y:S05]  /*8f90*/  BRA.U !UP0, `(.L_x_154) ;  /* 0x0000000108487547 */ /* 0x000fea000b800000 */
[----:B------:R-:W2:Y:S02]  /*8fa0*/  LDCU.64 UR4, c[0x0][0x890] ;  /* 0x00011200ff0477ac */ /* 0x000ea40008000a00 */
[----:B--2---:R-:W-:-:S04]  /*8fb0*/  UISETP.NE.U32.AND UP0, UPT, UR4, URZ, UPT ;  /* 0x000000ff0400728c */ /* 0x004fc8000bf05070 */
[----:B------:R-:W-:-:S09]  /*8fc0*/  UISETP.NE.AND.EX UP0, UPT, UR5, URZ, UPT, UP0 ;  /* 0x000000ff0500728c */ /* 0x000fd2000bf05300 */
[----:B------:R-:W-:Y:S05]  /*8fd0*/  BRA.U UP0, `(.L_x_155) ;  /* 0x00000001000c7547 */ /* 0x000fea000b800000 */
[----:B------:R-:W-:-:S13]  /*8fe0*/  FSETP.NEU.AND P0, PT, R35, RZ, PT ;  /* 0x000000ff2300720b */ /* 0x000fda0003f0d000 */
[----:B------:R-:W-:Y:S05]  /*8ff0*/  @!P0 EXIT ;  /* 0x000000000000894d */ /* 0x000fea0003800000 */
[----:B------:R-:W-:Y:S05]  /*9000*/  BRA `(.L_x_154) ;  /* 0x00000000002c7947 */ /* 0x000fea0003800000 */
.L_x_155:
[----:B------:R-:W-:Y:S01]  /*9010*/  ISETP.NE.AND P0, PT, R84, RZ, PT ;  /* 0x000000ff5400720c */ /* 0x000fe20003f05270 */
[----:B------:R-:W-:-:S12]  /*9020*/  BSSY.RECONVERGENT B0, `(.L_x_154) ;  /* 0x0000009000007945 */ /* 0x000fd80003800200 */
[----:B------:R-:W-:Y:S05]  /*9030*/  @P0 BRA `(.L_x_156) ;  /* 0x0000000000140947 */ /* 0x000fea0003800000 */
[----:B------:R-:W2:Y:S02]  /*9040*/  LDCU.64 UR4, c[0x0][0x888] ;  /* 0x00011100ff0477ac */ /* 0x000ea40008000a00 */
[----:B--2---:R-:W-:-:S04]  /*9050*/  ISETP.NE.U32.AND P0, PT, RZ, UR4, PT ;  /* 0x00000004ff007c0c */ /* 0x004fc8000bf05070 */
[----:B------:R-:W-:-:S13]  /*9060*/  ISETP.NE.AND.EX P0, PT, RZ, UR5, PT, P0 ;  /* 0x00000005ff007c0c */ /* 0x000fda000bf05300 */
[----:B------:R-:W-:Y:S05]  /*9070*/  @!P0 EXIT ;  /* 0x000000000000894d */ /* 0x000fea0003800000 */
[----:B------:R-:W-:Y:S05]  /*9080*/  BRA `(.L_x_157) ;  /* 0x0000000000087947 */ /* 0x000fea0003800000 */
.L_x_156:
[----:B------:R-:W-:-:S13]  /*9090*/  FSETP.NEU.AND P0, PT, R35, RZ, PT ;  /* 0x000000ff2300720b */ /* 0x000fda0003f0d000 */
[----:B------:R-:W-:Y:S05]  /*90a0*/  @!P0 EXIT ;  /* 0x000000000000894d */ /* 0x000fea0003800000 */
.L_x_157:
[----:B------:R-:W-:Y:S05]  /*90b0*/  BSYNC.RECONVERGENT B0 ;  /* 0x0000000000007941 */ /* 0x000fea0003800200 */
.L_x_154:
[----:B------:R-:W-:Y:S01]  /*90c0*/  ULEA UR4, UR51, UR48, 0x3 ;  /* 0x0000003033047291 */ /* 0x000fe2000f8e18ff */
[----:B------:R-:W-:-:S04]  /*90d0*/  DEPBAR.LE SB0, 0x0 ;  /* 0x000080000000791a */ /* 0x000fc80000000000 */
[----:B------:R-:W-:-:S04]  /*90e0*/  UIADD3 UR4, UPT, UPT, UR4, 0xe0, URZ ;  /* 0x000000e004047890 */ /* 0x000fc8000fffe0ff */
[----:B------:R-:W-:-:S09]  /*90f0*/  UPRMT UR4, UR37, 0x654, UR4 ;  /* 0x0000065425047896 */ /* 0x000fd20008000004 */
[----:B------:R-:W-:Y:S01]  /*9100*/  SYNCS.ARRIVE.TRANS64.RED.A1T0 RZ, [UR4], RZ ;  /* 0x000000ffffff79a7 */ /* 0x000fe20008100404 */
[----:B------:R-:W-:Y:S05]  /*9110*/  EXIT ;  /* 0x000000000000794d */ /* 0x000fea0003800000 */
.L_x_25:
[----:B--2---:R2:W4:Y:S02]  /*9120*/  SYNCS.PHASECHK.TRANS64.TRYWAIT P0, [R3+URZ+0x180], R2 ;  /* 0x00018002030075a7 */ /* 0x00452400080011ff */
[----:B----4-:R-:W-:Y:S05]  /*9130*/  @!P0 NANOSLEEP.SYNCS 0x989680 ;  /* 0x009896800000895d */ /* 0x010fea0003900000 */
[----:B------:R-:W4:Y:S02]  /*9140*/  @!P0 SYNCS.PHASECHK.TRANS64 P0, [R3+URZ+0x180], R2 ;  /* 0x00018002030085a7 */ /* 0x000f2400080010ff */
[----:B----4-:R-:W-:Y:S05]  /*9150*/  @!P0 BRA `(.L_x_25) ;  /* 0xfffffffc00f08947 */ /* 0x010fea000383ffff */
[----:B------:R-:W-:Y:S05]  /*9160*/  BRA `(.L_x_158) ;  /* 0xffffff8400f47947 */ /* 0x000fea000383ffff */
.L_x_28:
[----:B-1----:R-:W-:-:S07]  /*9170*/  MOV R2, UR33 ;  /* 0x0000002100027c02 */ /* 0x002fce0008000f00 */
.L_x_159:
[----:B-1----:R1:W2:Y:S02]  /*9180*/  SYNCS.PHASECHK.TRANS64.TRYWAIT P0, [R2+URZ+0x60], R5 ;  /* 0x00006005020075a7 */ /* 0x0022a400080011ff */
[----:B--2---:R-:W-:Y:S05]  /*9190*/  @!P0 NANOSLEEP.SYNCS 0x989680 ;  /* 0x009896800000895d */ /* 0x004fea0003900000 */
[----:B------:R-:W2:Y:S02]  /*91a0*/  @!P0 SYNCS.PHASECHK.TRANS64 P0, [R2+URZ+0x60], R5 ;  /* 0x00006005020085a7 */ /* 0x000ea400080010ff */
[----:B--2---:R-:W-:Y:S05]  /*91b0*/  @!P0 BRA `(.L_x_159) ;  /* 0xfffffffc00f08947 */ /* 0x004fea000383ffff */
[----:B------:R-:W-:Y:S05]  /*91c0*/  BRA `(.L_x_27) ;  /* 0xffffff8800587947 */ /* 0x000fea000383ffff */
.L_x_35:
[----:B-1----:R-:W-:-:S07]  /*91d0*/  MOV R2, UR17 ;  /* 0x0000001100027c02 */ /* 0x002fce0008000f00 */
.L_x_160:
[----:B-1----:R1:W2:Y:S02]  /*91e0*/  SYNCS.PHASECHK.TRANS64.TRYWAIT P0, [R2+URZ+0x60], R5 ;  /* 0x00006005020075a7 */ /* 0x0022a400080011ff */
[----:B--2---:R-:W-:Y:S05]  /*91f0*/  @!P0 NANOSLEEP.SYNCS 0x989680 ;  /* 0x009896800000895d */ /* 0x004fea0003900000 */
[----:B------:R-:W2:Y:S02]  /*9200*/  @!P0 SYNCS.PHASECHK.TRANS64 P0, [R2+URZ+0x60], R5 ;  /* 0x00006005020085a7 */ /* 0x000ea400080010ff */
[----:B--2---:R-:W-:Y:S05]  /*9210*/  @!P0 BRA `(.L_x_160) ;  /* 0xfffffffc00f08947 */ /* 0x004fea000383ffff */
[----:B------:R-:W-:Y:S05]  /*9220*/  BRA `(.L_x_34) ;  /* 0xffffff8c00107947 */ /* 0x000fea000383ffff */
.L_x_40:
[----:B-1----:R1:W2:Y:S02]  /*9230*/  SYNCS.PHASECHK.TRANS64.TRYWAIT P0, [R2+URZ+0x110], R3 ;  /* 0x00011003020075a7 */ /* 0x0022a400080011ff */
[----:B--2---:R-:W-:Y:S05]  /*9240*/  @!P0 NANOSLEEP.SYNCS 0x989680 ;  /* 0x009896800000895d */ /* 0x004fea0003900000 */
[----:B------:R-:W2:Y:S02]  /*9250*/  @!P0 SYNCS.PHASECHK.TRANS64 P0, [R2+URZ+0x110], R3 ;  /* 0x00011003020085a7 */ /* 0x000ea400080010ff */
[----:B--2---:R-:W-:Y:S05]  /*9260*/  @!P0 BRA `(.L_x_40) ;  /* 0xfffffffc00f08947 */ /* 0x004fea000383ffff */
[----:B------:R-:W-:Y:S05]  /*9270*/  BRA `(.L_x_161) ;  /* 0xffffff8c00b07947 */ /* 0x000fea000383ffff */
.L_x_44:
[----:B---3--:R-:W-:-:S07]  /*9280*/  MOV R0, UR4 ;  /* 0x0000000400007c02 */ /* 0x008fce0008000f00 */
.L_x_162:
[----:B-1----:R1:W2:Y:S02]  /*9290*/  SYNCS.PHASECHK.TRANS64.TRYWAIT P0, [R0+URZ], R3 ;  /* 0x00000003000075a7 */ /* 0x0022a400080011ff */
[----:B--2---:R-:W-:Y:S05]  /*92a0*/  @!P0 NANOSLEEP.SYNCS 0x989680 ;  /* 0x009896800000895d */ /* 0x004fea0003900000 */
[----:B------:R-:W2:Y:S02]  /*92b0*/  @!P0 SYNCS.PHASECHK.TRANS64 P0, [R0+URZ], R3 ;  /* 0x00000003000085a7 */ /* 0x000ea400080010ff */
[----:B--2---:R-:W-:Y:S05]  /*92c0*/  @!P0 BRA `(.L_x_162) ;  /* 0xfffffffc00f08947 */ /* 0x004fea000383ffff */
[----:B------:R-:W-:Y:S05]  /*92d0*/  BRA `(.L_x_163) ;  /* 0xffffff9400207947 */ /* 0x000fea000383ffff */
.L_x_45:
[----:B---3--:R-:W-:-:S07]  /*92e0*/  MOV R0, UR4 ;  /* 0x0000000400007c02 */ /* 0x008fce0008000f00 */
.L_x_164:
[----:B-1----:R1:W2:Y:S02]  /*92f0*/  SYNCS.PHASECHK.TRANS64.TRYWAIT P0, [R0+URZ], R3 ;  /* 0x00000003000075a7 */ /* 0x0022a400080011ff */
[----:B--2---:R-:W-:Y:S05]  /*9300*/  @!P0 NANOSLEEP.SYNCS 0x989680 ;  /* 0x009896800000895d */ /* 0x004fea0003900000 */
[----:B------:R-:W2:Y:S02]  /*9310*/  @!P0 SYNCS.PHASECHK.TRANS64 P0, [R0+URZ], R3 ;  /* 0x00000003000085a7 */ /* 0x000ea400080010ff */
[----:B--2---:R-:W-:Y:S05]  /*9320*/  @!P0 BRA `(.L_x_164) ;  /* 0xfffffffc00f08947 */ /* 0x004fea000383ffff */
[----:B------:R-:W-:Y:S05]  /*9330*/  BRA `(.L_x_165) ;  /* 0xffffff94002c7947 */ /* 0x000fea000383ffff */
.L_x_46:
[----:B---3--:R-:W-:-:S07]  /*9340*/  MOV R0, UR4 ;  /* 0x0000000400007c02 */ /* 0x008fce0008000f00 */
.L_x_166:
[----:B-1----:R1:W2:Y:S02]  /*9350*/  SYNCS.PHASECHK.TRANS64.TRYWAIT P0, [R0+URZ], R3 ;  /* 0x00000003000075a7 */ /* 0x0022a400080011ff */
[----:B--2---:R-:W-:Y:S05]  /*9360*/  @!P0 NANOSLEEP.SYNCS 0x989680 ;  /* 0x009896800000895d */ /* 0x004fea0003900000 */
[----:B------:R-:W2:Y:S02]  /*9370*/  @!P0 SYNCS.PHASECHK.TRANS64 P0, [R0+URZ], R3 ;  /* 0x00000003000085a7 */ /* 0x000ea400080010ff */
[----:B--2---:R-:W-:Y:S05]  /*9380*/  @!P0 BRA `(.L_x_166) ;  /* 0xfffffffc00f08947 */ /* 0x004fea000383ffff */
[----:B------:R-:W-:Y:S05]  /*9390*/  BRA `(.L_x_167) ;  /* 0xffffff9400387947 */ /* 0x000fea000383ffff */
.L_x_47:
[----:B---3--:R-:W-:-:S07]  /*93a0*/  MOV R0, UR4 ;  /* 0x0000000400007c02 */ /* 0x008fce0008000f00 */
.L_x_168:
[----:B-1----:R1:W2:Y:S02]  /*93b0*/  SYNCS.PHASECHK.TRANS64.TRYWAIT P0, [R0+URZ], R3 ;  /* 0x00000003000075a7 */ /* 0x0022a400080011ff */
[----:B--2---:R-:W-:Y:S05]  /*93c0*/  @!P0 NANOSLEEP.SYNCS 0x989680 ;  /* 0x009896800000895d */ /* 0x004fea0003900000 */
[----:B------:R-:W2:Y:S02]  /*93d0*/  @!P0 SYNCS.PHASECHK.TRANS64 P0, [R0+URZ], R3 ;  /* 0x00000003000085a7 */ /* 0x000ea400080010ff */
[----:B--2---:R-:W-:Y:S05]  /*93e0*/  @!P0 BRA `(.L_x_168) ;  /* 0xfffffffc00f08947 */ /* 0x004fea000383ffff */
[----:B------:R-:W-:Y:S05]  /*93f0*/  BRA `(.L_x_169) ;  /* 0xffffff9400447947 */ /* 0x000fea000383ffff */
.L_x_48:
[----:B---3--:R-:W-:-:S07]  /*9400*/  MOV R0, UR4 ;  /* 0x0000000400007c02 */ /* 0x008fce0008000f00 */
.L_x_170:
[----:B-1----:R1:W2:Y:S02]  /*9410*/  SYNCS.PHASECHK.TRANS64.TRYWAIT P0, [R0+URZ], R3 ;  /* 0x00000003000075a7 */ /* 0x0022a400080011ff */
[----:B--2---:R-:W-:Y:S05]  /*9420*/  @!P0 NANOSLEEP.SYNCS 0x989680 ;  /* 0x009896800000895d */ /* 0x004fea0003900000 */
[----:B------:R-:W2:Y:S02]  /*9430*/  @!P0 SYNCS.PHASECHK.TRANS64 P0, [R0+URZ], R3 ;  /* 0x00000003000085a7 */ /* 0x000ea400080010ff */
[----:B--2---:R-:W-:Y:S05]  /*9440*/  @!P0 BRA `(.L_x_170) ;  /* 0xfffffffc00f08947 */ /* 0x004fea000383ffff */
[----:B------:R-:W-:Y:S05]  /*9450*/  BRA `(.L_x_171) ;  /* 0xffffff9400507947 */ /* 0x000fea000383ffff */
.L_x_49:
[----:B---3--:R-:W-:-:S07]  /*9460*/  MOV R0, UR4 ;  /* 0x0000000400007c02 */ /* 0x008fce0008000f00 */
.L_x_172:
[----:B-1----:R1:W2:Y:S02]  /*9470*/  SYNCS.PHASECHK.TRANS64.TRYWAIT P0, [R0+URZ], R3 ;  /* 0x00000003000075a7 */ /* 0x0022a400080011ff */
[----:B--2---:R-:W-:Y:S05]  /*9480*/  @!P0 NANOSLEEP.SYNCS 0x989680 ;  /* 0x009896800000895d */ /* 0x004fea0003900000 */
[----:B------:R-:W2:Y:S02]  /*9490*/  @!P0 SYNCS.PHASECHK.TRANS64 P0, [R0+URZ], R3 ;  /* 0x00000003000085a7 */ /* 0x000ea400080010ff */
[----:B--2---:R-:W-:Y:S05]  /*94a0*/  @!P0 BRA `(.L_x_172) ;  /* 0xfffffffc00f08947 */ /* 0x004fea000383ffff */
[----:B------:R-:W-:Y:S05]  /*94b0*/  BRA `(.L_x_173) ;  /* 0xffffff94005c7947 */ /* 0x000fea000383ffff */
.L_x_50:
[----:B---3--:R-:W-:-:S07]  /*94c0*/  MOV R0, UR4 ;  /* 0x0000000400007c02 */ /* 0x008fce0008000f00 */
.L_x_174:
[----:B-1----:R1:W2:Y:S02]  /*94d0*/  SYNCS.PHASECHK.TRANS64.TRYWAIT P0, [R0+URZ], R3 ;  /* 0x00000003000075a7 */ /* 0x0022a400080011ff */
[----:B--2---:R-:W-:Y:S05]  /*94e0*/  @!P0 NANOSLEEP.SYNCS 0x989680 ;  /* 0x009896800000895d */ /* 0x004fea0003900000 */
[----:B------:R-:W2:Y:S02]  /*94f0*/  @!P0 SYNCS.PHASECHK.TRANS64 P0, [R0+URZ], R3 ;  /* 0x00000003000085a7 */ /* 0x000ea400080010ff */
[----:B--2---:R-:W-:Y:S05]  /*9500*/  @!P0 BRA `(.L_x_174) ;  /* 0xfffffffc00f08947 */ /* 0x004fea000383ffff */
[----:B------:R-:W-:Y:S05]  /*9510*/  BRA `(.L_x_175) ;  /* 0xffffff9400687947 */ /* 0x000fea000383ffff */
.L_x_51:
[----:B---3--:R-:W-:-:S07]  /*9520*/  MOV R0, UR4 ;  /* 0x0000000400007c02 */ /* 0x008fce0008000f00 */
.L_x_176:
[----:B-1----:R1:W2:Y:S02]  /*9530*/  SYNCS.PHASECHK.TRANS64.TRYWAIT P0, [R0+URZ], R3 ;  /* 0x00000003000075a7 */ /* 0x0022a400080011ff */
[----:B--2---:R-:W-:Y:S05]  /*9540*/  @!P0 NANOSLEEP.SYNCS 0x989680 ;  /* 0x009896800000895d */ /* 0x004fea0003900000 */
[----:B------:R-:W2:Y:S02]  /*9550*/  @!P0 SYNCS.PHASECHK.TRANS64 P0, [R0+URZ], R3 ;  /* 0x00000003000085a7 */ /* 0x000ea400080010ff */
[----:B--2---:R-:W-:Y:S05]  /*9560*/  @!P0 BRA `(.L_x_176) ;  /* 0xfffffffc00f08947 */ /* 0x004fea000383ffff */
[----:B------:R-:W-:Y:S05]  /*9570*/  BRA `(.L_x_177) ;  /* 0xffffff9400747947 */ /* 0x000fea000383ffff */
.L_x_52:
[----:B---3--:R-:W-:-:S07]  /*9580*/  MOV R0, UR4 ;  /* 0x0000000400007c02 */ /* 0x008fce0008000f00 */
.L_x_178:
[----:B-1----:R1:W2:Y:S02]  /*9590*/  SYNCS.PHASECHK.TRANS64.TRYWAIT P0, [R0+URZ], R3 ;  /* 0x00000003000075a7 */ /* 0x0022a400080011ff */
[----:B--2---:R-:W-:Y:S05]  /*95a0*/  @!P0 NANOSLEEP.SYNCS 0x989680 ;  /* 0x009896800000895d */ /* 0x004fea0003900000 */
[----:B------:R-:W2:Y:S02]  /*95b0*/  @!P0 SYNCS.PHASECHK.TRANS64 P0, [R0+URZ], R3 ;  /* 0x00000003000085a7 */ /* 0x000ea400080010ff */
[----:B--2---:R-:W-:Y:S05]  /*95c0*/  @!P0 BRA `(.L_x_178) ;  /* 0xfffffffc00f08947 */ /* 0x004fea000383ffff */
[----:B------:R-:W-:Y:S05]  /*95d0*/  BRA `(.L_x_179) ;  /* 0xffffff9400807947 */ /* 0x000fea000383ffff */
.L_x_53:
[----:B---3--:R-:W-:-:S07]  /*95e0*/  MOV R0, UR4 ;  /* 0x0000000400007c02 */ /* 0x008fce0008000f00 */
.L_x_180:
[----:B-1----:R1:W2:Y:S02]  /*95f0*/  SYNCS.PHASECHK.TRANS64.TRYWAIT P0, [R0+URZ], R3 ;  /* 0x00000003000075a7 */ /* 0x0022a400080011ff */
[----:B--2---:R-:W-:Y:S05]  /*9600*/  @!P0 NANOSLEEP.SYNCS 0x989680 ;  /* 0x009896800000895d */ /* 0x004fea0003900000 */
[----:B------:R-:W2:Y:S02]  /*9610*/  @!P0 SYNCS.PHASECHK.TRANS64 P0, [R0+URZ], R3 ;  /* 0x00000003000085a7 */ /* 0x000ea400080010ff */
[----:B--2---:R-:W-:Y:S05]  /*9620*/  @!P0 BRA `(.L_x_180) ;  /* 0xfffffffc00f08947 */ /* 0x004fea000383ffff */
[----:B------:R-:W-:Y:S05]  /*9630*/  BRA `(.L_x_181) ;  /* 0xffffff94008c7947 */ /* 0x000fea000383ffff */
.L_x_54:
[----:B---3--:R-:W-:-:S07]  /*9640*/  MOV R0, UR4 ;  /* 0x0000000400007c02 */ /* 0x008fce0008000f00 */
.L_x_182:
[----:B-1----:R1:W2:Y:S02]  /*9650*/  SYNCS.PHASECHK.TRANS64.TRYWAIT P0, [R0+URZ], R3 ;  /* 0x00000003000075a7 */ /* 0x0022a400080011ff */
[----:B--2---:R-:W-:Y:S05]  /*9660*/  @!P0 NANOSLEEP.SYNCS 0x989680 ;  /* 0x009896800000895d */ /* 0x004fea0003900000 */
[----:B------:R-:W2:Y:S02]  /*9670*/  @!P0 SYNCS.PHASECHK.TRANS64 P0, [R0+URZ], R3 ;  /* 0x00000003000085a7 */ /* 0x000ea400080010ff */
[----:B--2---:R-:W-:Y:S05]  /*9680*/  @!P0 BRA `(.L_x_182) ;  /* 0xfffffffc00f08947 */ /* 0x004fea000383ffff */
[----:B------:R-:W-:Y:S05]  /*9690*/  BRA `(.L_x_183) ;  /* 0xffffff9400987947 */ /* 0x000fea000383ffff */
.L_x_57:
[----:B-1----:R1:W2:Y:S02]  /*96a0*/  SYNCS.PHASECHK.TRANS64.TRYWAIT P0, [R0+URZ+0x170], R5 ;  /* 0x00017005000075a7 */ /* 0x0022a400080011ff */
[----:B--2---:R-:W-:Y:S05]  /*96b0*/  @!P0 NANOSLEEP.SYNCS 0x989680 ;  /* 0x009896800000895d */ /* 0x004fea0003900000 */
[----:B------:R-:W2:Y:S02]  /*96c0*/  @!P0 SYNCS.PHASECHK.TRANS64 P0, [R0+URZ+0x170], R5 ;  /* 0x00017005000085a7 */ /* 0x000ea400080010ff */
[----:B--2---:R-:W-:Y:S05]  /*96d0*/  @!P0 BRA `(.L_x_57) ;  /* 0xfffffffc00f08947 */ /* 0x004fea000383ffff */
[----:B------:R-:W-:Y:S05]  /*96e0*/  BRA `(.L_x_184) ;  /* 0xffffff9400f87947 */ /* 0x000fea000383ffff */
.L_x_58:
[----:B------:R-:W-:-:S07]  /*96f0*/  MOV R0, UR5 ;  /* 0x0000000500007c02 */ /* 0x000fce0008000f00 */
.L_x_185:
[----:B-1----:R1:W2:Y:S02]  /*9700*/  SYNCS.PHASECHK.TRANS64.TRYWAIT P0, [R0+URZ+0x120], R7 ;  /* 0x00012007000075a7 */ /* 0x0022a400080011ff */
[----:B--2---:R-:W-:Y:S05]  /*9710*/  @!P0 NANOSLEEP.SYNCS 0x989680 ;  /* 0x009896800000895d */ /* 0x004fea0003900000 */
[----:B------:R-:W2:Y:S02]  /*9720*/  @!P0 SYNCS.PHASECHK.TRANS64 P0, [R0+URZ+0x120], R7 ;  /* 0x00012007000085a7 */ /* 0x000ea400080010ff */
[----:B--2---:R-:W-:Y:S05]  /*9730*/  @!P0 BRA `(.L_x_185) ;  /* 0xfffffffc00f08947 */ /* 0x004fea000383ffff */
[----:B------:R-:W-:Y:S05]  /*9740*/  BRA `(.L_x_186) ;  /* 0xffffff9800087947 */ /* 0x000fea000383ffff */
.L_x_59:
[----:B-1----:R1:W2:Y:S02]  /*9750*/  SYNCS.PHASECHK.TRANS64.TRYWAIT P1, [R0+URZ+0x110], R5 ;  /* 0x00011005000075a7 */ /* 0x0022a400080211ff */
[----:B--2---:R-:W-:Y:S05]  /*9760*/  @!P1 NANOSLEEP.SYNCS 0x989680 ;  /* 0x009896800000995d */ /* 0x004fea0003900000 */
[----:B------:R-:W2:Y:S02]  /*9770*/  @!P1 SYNCS.PHASECHK.TRANS64 P1, [R0+URZ+0x110], R5 ;  /* 0x00011005000095a7 */ /* 0x000ea400080210ff */
[----:B--2---:R-:W-:Y:S05]  /*9780*/  @!P1 BRA `(.L_x_59) ;  /* 0xfffffffc00f09947 */ /* 0x004fea000383ffff */
[----:B------:R-:W-:Y:S05]  /*9790*/  BRA `(.L_x_187) ;  /* 0xffffff9800387947 */ /* 0x000fea000383ffff */
.L_x_62:
[----:B------:R-:W-:-:S07]  /*97a0*/  MOV R0, UR5 ;  /* 0x0000000500007c02 */ /* 0x000fce0008000f00 */
.L_x_188:
[----:B-1----:R1:W2:Y:S02]  /*97b0*/  SYNCS.PHASECHK.TRANS64.TRYWAIT P0, [R0+URZ+0x120], R3 ;  /* 0x00012003000075a7 */ /* 0x0022a400080011ff */
[----:B--2---:R-:W-:Y:S05]  /*97c0*/  @!P0 NANOSLEEP.SYNCS 0x989680 ;  /* 0x009896800000895d */ /* 0x004fea0003900000 */
[----:B------:R-:W2:Y:S02]  /*97d0*/  @!P0 SYNCS.PHASECHK.TRANS64 P0, [R0+URZ+0x120], R3 ;  /* 0x00012003000085a7 */ /* 0x000ea400080010ff */
[----:B--2---:R-:W-:Y:S05]  /*97e0*/  @!P0 BRA `(.L_x_188) ;  /* 0xfffffffc00f08947 */ /* 0x004fea000383ffff */
[----:B------:R-:W-:Y:S05]  /*97f0*/  BRA `(.L_x_61) ;  /* 0xffffff98008c7947 */ /* 0x000fea000383ffff */
.L_x_71:
[----:B-1----:R-:W-:-:S04]  /*9800*/  MOV R4, UR6 ;  /* 0x0000000600047c02 */ /* 0x002fc80008000f00 */
[----:B------:R1:W2:Y:S03]  /*9810*/  SYNCS.PHASECHK.TRANS64.TRYWAIT P0, [R4+URZ+0x8], R5 ;  /* 0x00000805040075a7 */ /* 0x0002a600080011ff */
[----:B--2---:R-:W-:Y:S05]  /*9820*/  @!P0 NANOSLEEP.SYNCS 0x989680 ;  /* 0x009896800000895d */ /* 0x004fea0003900000 */
[----:B------:R-:W2:Y:S02]  /*9830*/  @!P0 SYNCS.PHASECHK.TRANS64 P0, [R4+URZ+0x8], R5 ;  /* 0x00000805040085a7 */ /* 0x000ea400080010ff */
[----:B--2---:R-:W-:Y:S05]  /*9840*/  @!P0 BRA `(.L_x_71) ;  /* 0xfffffffc00ec8947 */ /* 0x004fea000383ffff */
[----:B------:R-:W-:Y:S05]  /*9850*/  BRA `(.L_x_70) ;  /* 0xffffff9c00407947 */ /* 0x000fea000383ffff */
.L_x_73:
[----:B------:R-:W-:Y:S01]  /*9860*/  BSSY B0, `(.L_x_189) ;  /* 0x0000006000007945 */ /* 0x000fe20003800000 */
[----:B------:R-:W-:-:S07]  /*9870*/  MOV R15, 0xffffffff ;  /* 0xffffffff000f7802 */ /* 0x000fce0000000f00 */
[----:B-1---5:R-:W-:Y:S05]  /*9880*/  WARPSYNC.COLLECTIVE R15, `(.L_x_190) ;  /* 0x000000000f0c7348 */ /* 0x022fea0003c00000 */
[----:B------:R-:W-:Y:S02]  /*9890*/  ELECT P6, UR79, PT ;  /* 0x00000000004f782f */ /* 0x000fe400038c0000 */
[----:B------:R-:W-:Y:S01]  /*98a0*/  MOV R14, UR79 ;  /* 0x0000004f000e7c02 */ /* 0x000fe20008000f00 */
[----:B-1---5:R-:W-:Y:S10]  /*98b0*/  ENDCOLLECTIVE ;  /* 0x000000000000791b */ /* 0x022ff40003800000 */
.L_x_190:
[----:B------:R-:W-:Y:S05]  /*98c0*/  BSYNC B0 ;  /* 0x0000000000007941 */ /* 0x000fea0003800000 */
.L_x_189:
[----:B------:R-:W-:Y:S05]  /*98d0*/  BRA `(.L_x_191) ;  /* 0xffffff9c00707947 */ /* 0x000fea000383ffff */
.L_x_75:
[----:B-1----:R-:W-:-:S04]  /*98e0*/  MOV R2, UR6 ;  /* 0x0000000600027c02 */ /* 0x002fc80008000f00 */
[----:B------:R1:W2:Y:S03]  /*98f0*/  SYNCS.PHASECHK.TRANS64.TRYWAIT P0, [R2+URZ+0x8], R3 ;  /* 0x00000803020075a7 */ /* 0x0002a600080011ff */
[----:B--2---:R-:W-:Y:S05]  /*9900*/  @!P0 NANOSLEEP.SYNCS 0x989680 ;  /* 0x009896800000895d */ /* 0x004fea0003900000 */
[----:B------:R-:W2:Y:S02]  /*9910*/  @!P0 SYNCS.PHASECHK.TRANS64 P0, [R2+URZ+0x8], R3 ;  /* 0x00000803020085a7 */ /* 0x000ea400080010ff */
[----:B--2---:R-:W-:Y:S05]  /*9920*/  @!P0 BRA `(.L_x_75) ;  /* 0xfffffffc00ec8947 */ /* 0x004fea000383ffff */
[----:B------:R-:W-:Y:S05]  /*9930*/  BRA `(.L_x_74) ;  /* 0xffffff9c00747947 */ /* 0x000fea000383ffff */
.L_x_76:
[----:B-1----:R1:W2:Y:S02]  /*9940*/  SYNCS.PHASECHK.TRANS64.TRYWAIT P0, [R0+URZ+0x110], R5 ;  /* 0x00011005000075a7 */ /* 0x0022a400080011ff */
[----:B--2---:R-:W-:Y:S05]  /*9950*/  @!P0 NANOSLEEP.SYNCS 0x989680 ;  /* 0x009896800000895d */ /* 0x004fea0003900000 */
[----:B------:R-:W2:Y:S02]  /*9960*/  @!P0 SYNCS.PHASECHK.TRANS64 P0, [R0+URZ+0x110], R5 ;  /* 0x00011005000085a7 */ /* 0x000ea400080010ff */
[----:B--2---:R-:W-:Y:S05]  /*9970*/  @!P0 BRA `(.L_x_76) ;  /* 0xfffffffc00f08947 */ /* 0x004fea000383ffff */
[----:B------:R-:W-:Y:S05]  /*9980*/  BRA `(.L_x_192) ;  /* 0xffffffa000607947 */ /* 0x000fea000383ffff */
.L_x_78:
[----:B------:R-:W-:-:S07]  /*9990*/  MOV R0, UR9 ;  /* 0x0000000900007c02 */ /* 0x000fce0008000f00 */
.L_x_193:
[----:B-1----:R1:W2:Y:S02]  /*99a0*/  SYNCS.PHASECHK.TRANS64.TRYWAIT P0, [R0+URZ+0x150], R5 ;  /* 0x00015005000075a7 */ /* 0x0022a400080011ff */
[----:B--2---:R-:W-:Y:S05]  /*99b0*/  @!P0 NANOSLEEP.SYNCS 0x989680 ;  /* 0x009896800000895d */ /* 0x004fea0003900000 */
[----:B------:R-:W2:Y:S02]  /*99c0*/  @!P0 SYNCS.PHASECHK.TRANS64 P0, [R0+URZ+0x150], R5 ;  /* 0x00015005000085a7 */ /* 0x000ea400080010ff */
[----:B--2---:R-:W-:Y:S05]  /*99d0*/  @!P0 BRA `(.L_x_193) ;  /* 0xfffffffc00f08947 */ /* 0x004fea000383ffff */
[----:B------:R-:W-:Y:S05]  /*99e0*/  BRA `(.L_x_194) ;  /* 0xffffffa000ac7947 */ /* 0x000fea000383ffff */
.L_x_81:
[----:B------:R-:W-:Y:S07]  /*99f0*/  MOV R0, UR8 ;  /* 0x0000000800007c02 */ /* 0x000fee0008000f00 */
.L_x_195:
[----:B-1----:R1:W2:Y:S02]  /*9a00*/  SYNCS.PHASECHK.TRANS64.TRYWAIT P0, [R0+URZ], R5 ;  /* 0x00000005000075a7 */ /* 0x0022a400080011ff */
[----:B--2---:R-:W-:Y:S05]  /*9a10*/  @!P0 NANOSLEEP.SYNCS 0x989680 ;  /* 0x009896800000895d */ /* 0x004fea0003900000 */
[----:B------:R-:W2:Y:S02]  /*9a20*/  @!P0 SYNCS.PHASECHK.TRANS64 P0, [R0+URZ], R5 ;  /* 0x00000005000085a7 */ /* 0x000ea400080010ff */
[----:B--2---:R-:W-:Y:S05]  /*9a30*/  @!P0 BRA `(.L_x_195) ;  /* 0xfffffffc00f08947 */ /* 0x004fea000383ffff */
[----:B------:R-:W-:Y:S05]  /*9a40*/  BRA `(.L_x_80) ;  /* 0xffffffa000c07947 */ /* 0x000fea000383ffff */
.L_x_85:
[----:B-1----:R-:W-:-:S07]  /*9a50*/  MOV R0, UR8 ;  /* 0x0000000800007c02 */ /* 0x002fce0008000f00 */
.L_x_196:
[----:B-1----:R1:W2:Y:S02]  /*9a60*/  SYNCS.PHASECHK.TRANS64.TRYWAIT P0, [R0+URZ], R3 ;  /* 0x00000003000075a7 */ /* 0x0022a400080011ff */
[----:B--2---:R-:W-:Y:S05]  /*9a70*/  @!P0 NANOSLEEP.SYNCS 0x989680 ;  /* 0x009896800000895d */ /* 0x004fea0003900000 */
[----:B------:R-:W2:Y:S02]  /*9a80*/  @!P0 SYNCS.PHASECHK.TRANS64 P0, [R0+URZ], R3 ;  /* 0x00000003000085a7 */ /* 0x000ea400080010ff */
[----:B--2---:R-:W-:Y:S05]  /*9a90*/  @!P0 BRA `(.L_x_196) ;  /* 0xfffffffc00f08947 */ /* 0x004fea000383ffff */
[----:B------:R-:W-:Y:S05]  /*9aa0*/  BRA `(.L_x_197) ;  /* 0xffffffa400b47947 */ /* 0x000fea000383ffff */
.L_x_86:
[----:B------:R-:W-:-:S07]  /*9ab0*/  MOV R0, UR8 ;  /* 0x0000000800007c02 */ /* 0x000fce0008000f00 */
.L_x_198:
[----:B-1----:R1:W2:Y:S02]  /*9ac0*/  SYNCS.PHASECHK.TRANS64.TRYWAIT P0, [R0+URZ], R3 ;  /* 0x00000003000075a7 */ /* 0x0022a400080011ff */
[----:B--2---:R-:W-:Y:S05]  /*9ad0*/  @!P0 NANOSLEEP.SYNCS 0x989680 ;  /* 0x009896800000895d */ /* 0x004fea0003900000 */
[----:B------:R-:W2:Y:S02]  /*9ae0*/  @!P0 SYNCS.PHASECHK.TRANS64 P0, [R0+URZ], R3 ;  /* 0x00000003000085a7 */ /* 0x000ea400080010ff */
[----:B--2---:R-:W-:Y:S05]  /*9af0*/  @!P0 BRA `(.L_x_198) ;  /* 0xfffffffc00f08947 */ /* 0x004fea000383ffff */
[----:B------:R-:W-:Y:S05]  /*9b00*/  BRA `(.L_x_199) ;  /* 0xffffffa400c07947 */ /* 0x000fea000383ffff */
.L_x_87:
[----:B------:R-:W-:-:S07]  /*9b10*/  MOV R0, UR8 ;  /* 0x0000000800007c02 */ /* 0x000fce0008000f00 */
.L_x_200:
[----:B-1----:R1:W2:Y:S02]  /*9b20*/  SYNCS.PHASECHK.TRANS64.TRYWAIT P0, [R0+URZ], R3 ;  /* 0x00000003000075a7 */ /* 0x0022a400080011ff */
[----:B--2---:R-:W-:Y:S05]  /*9b30*/  @!P0 NANOSLEEP.SYNCS 0x989680 ;  /* 0x009896800000895d */ /* 0x004fea0003900000 */
[----:B------:R-:W2:Y:S02]  /*9b40*/  @!P0 SYNCS.PHASECHK.TRANS64 P0, [R0+URZ], R3 ;  /* 0x00000003000085a7 */ /* 0x000ea400080010ff */
[----:B--2---:R-:W-:Y:S05]  /*9b50*/  @!P0 BRA `(.L_x_200) ;  /* 0xfffffffc00f08947 */ /* 0x004fea000383ffff */
[----:B------:R-:W-:Y:S05]  /*9b60*/  BRA `(.L_x_201) ;  /* 0xffffffa400cc7947 */ /* 0x000fea000383ffff */
.L_x_90:
[----:B------:R-:W-:-:S07]  /*9b70*/  MOV R0, UR7 ;  /* 0x0000000700007c02 */ /* 0x000fce0008000f00 */
.L_x_202:
[----:B-1----:R1:W2:Y:S02]  /*9b80*/  SYNCS.PHASECHK.TRANS64.TRYWAIT P1, [R0+URZ+0x190], R3 ;  /* 0x00019003000075a7 */ /* 0x0022a400080211ff */
[----:B--2---:R-:W-:Y:S05]  /*9b90*/  @!P1 NANOSLEEP.SYNCS 0x989680 ;  /* 0x009896800000995d */ /* 0x004fea0003900000 */
[----:B------:R-:W2:Y:S02]  /*9ba0*/  @!P1 SYNCS.PHASECHK.TRANS64 P1, [R0+URZ+0x190], R3 ;  /* 0x00019003000095a7 */ /* 0x000ea400080210ff */
[----:B--2---:R-:W-:Y:S05]  /*9bb0*/  @!P1 BRA `(.L_x_202) ;  /* 0xfffffffc00f09947 */ /* 0x004fea000383ffff */
[----:B------:R-:W-:Y:S05]  /*9bc0*/  BRA `(.L_x_203) ;  /* 0xffffffa800187947 */ /* 0x000fea000383ffff */
.L_x_95:
[----:B--2---:R2:W4:Y:S02]  /*9bd0*/  SYNCS.PHASECHK.TRANS64.TRYWAIT P0, [R0+URZ+0x110], R3 ;  /* 0x00011003000075a7 */ /* 0x00452400080011ff */
[----:B----4-:R-:W-:Y:S05]  /*9be0*/  @!P0 NANOSLEEP.SYNCS 0x989680 ;  /* 0x009896800000895d */ /* 0x010fea0003900000 */
[----:B------:R-:W4:Y:S02]  /*9bf0*/  @!P0 SYNCS.PHASECHK.TRANS64 P0, [R0+URZ+0x110], R3 ;  /* 0x00011003000085a7 */ /* 0x000f2400080010ff */
[----:B----4-:R-:W-:Y:S05]  /*9c00*/  @!P0 BRA `(.L_x_95) ;  /* 0xfffffffc00f08947 */ /* 0x010fea000383ffff */
[----:B------:R-:W-:Y:S05]  /*9c10*/  BRA `(.L_x_204) ;  /* 0xffffffac002c7947 */ /* 0x000fea000383ffff */
.L_x_98:
[----:B------:R-:W-:Y:S07]  /*9c20*/  MOV R0, UR7 ;  /* 0x0000000700007c02 */ /* 0x000fee0008000f00 */
.L_x_205:
[----:B--2---:R2:W4:Y:S02]  /*9c30*/  SYNCS.PHASECHK.TRANS64.TRYWAIT P0, [R0+URZ+0x108], R3 ;  /* 0x00010803000075a7 */ /* 0x00452400080011ff */
[----:B----4-:R-:W-:Y:S05]  /*9c40*/  @!P0 NANOSLEEP.SYNCS 0x989680 ;  /* 0x009896800000895d */ /* 0x010fea0003900000 */
[----:B------:R-:W4:Y:S02]  /*9c50*/  @!P0 SYNCS.PHASECHK.TRANS64 P0, [R0+URZ+0x108], R3 ;  /* 0x00010803000085a7 */ /* 0x000f2400080010ff */
[----:B----4-:R-:W-:Y:S05]  /*9c60*/  @!P0 BRA `(.L_x_205) ;  /* 0xfffffffc00f08947 */ /* 0x010fea000383ffff */
[----:B------:R-:W-:Y:S05]  /*9c70*/  BRA `(.L_x_97) ;  /* 0xffffffb0000c7947 */ /* 0x000fea000383ffff */
.L_x_101:
[----:B------:R-:W-:Y:S07]  /*9c80*/  MOV R3, UR7 ;  /* 0x0000000700037c02 */ /* 0x000fee0008000f00 */
.L_x_206:
[----:B-1----:R1:W2:Y:S02]  /*9c90*/  SYNCS.PHASECHK.TRANS64.TRYWAIT P0, [R3+URZ+0xe0], R12 ;  /* 0x0000e00c030075a7 */ /* 0x0022a400080011ff */
[----:B--2---:R-:W-:Y:S05]  /*9ca0*/  @!P0 NANOSLEEP.SYNCS 0x989680 ;  /* 0x009896800000895d */ /* 0x004fea0003900000 */
[----:B------:R-:W2:Y:S02]  /*9cb0*/  @!P0 SYNCS.PHASECHK.TRANS64 P0, [R3+URZ+0xe0], R12 ;  /* 0x0000e00c030085a7 */ /* 0x000ea400080010ff */
[----:B--2---:R-:W-:Y:S05]  /*9cc0*/  @!P0 BRA `(.L_x_206) ;  /* 0xfffffffc00f08947 */ /* 0x004fea000383ffff */
[----:B------:R-:W-:Y:S05]  /*9cd0*/  BRA `(.L_x_207) ;  /* 0xffffffb000847947 */ /* 0x000fea000383ffff */
.L_x_102:
[----:B-1----:R-:W-:Y:S07]  /*9ce0*/  MOV R3, UR7 ;  /* 0x0000000700037c02 */ /* 0x002fee0008000f00 */
.L_x_208:
[----:B-1----:R1:W2:Y:S02]  /*9cf0*/  SYNCS.PHASECHK.TRANS64.TRYWAIT P0, [R3+URZ+0xe8], R12 ;  /* 0x0000e80c030075a7 */ /* 0x0022a400080011ff */
[----:B--2---:R-:W-:Y:S05]  /*9d00*/  @!P0 NANOSLEEP.SYNCS 0x989680 ;  /* 0x009896800000895d */ /* 0x004fea0003900000 */
[----:B------:R-:W2:Y:S02]  /*9d10*/  @!P0 SYNCS.PHASECHK.TRANS64 P0, [R3+URZ+0xe8], R12 ;  /* 0x0000e80c030085a7 */ /* 0x000ea400080010ff */
[----:B--2---:R-:W-:Y:S05]  /*9d20*/  @!P0 BRA `(.L_x_208) ;  /* 0xfffffffc00f08947 */ /* 0x004fea000383ffff */
[----:B------:R-:W-:Y:S05]  /*9d30*/  BRA `(.L_x_209) ;  /* 0xffffffb000e07947 */ /* 0x000fea000383ffff */
.L_x_103:
[----:B-1----:R-:W-:Y:S07]  /*9d40*/  MOV R3, UR7 ;  /* 0x0000000700037c02 */ /* 0x002fee0008000f00 */
.L_x_210:
[----:B-1----:R1:W2:Y:S02]  /*9d50*/  SYNCS.PHASECHK.TRANS64.TRYWAIT P0, [R3+URZ+0xf0], R12 ;  /* 0x0000f00c030075a7 */ /* 0x0022a400080011ff */
[----:B--2---:R-:W-:Y:S05]  /*9d60*/  @!P0 NANOSLEEP.SYNCS 0x989680 ;  /* 0x009896800000895d */ /* 0x004fea0003900000 */
[----:B------:R-:W2:Y:S02]  /*9d70*/  @!P0 SYNCS.PHASECHK.TRANS64 P0, [R3+URZ+0xf0], R12 ;  /* 0x0000f00c030085a7 */ /* 0x000ea400080010ff */
[----:B--2---:R-:W-:Y:S05]  /*9d80*/  @!P0 BRA `(.L_x_210) ;  /* 0xfffffffc00f08947 */ /* 0x004fea000383ffff */
[----:B------:R-:W-:Y:S05]  /*9d90*/  BRA `(.L_x_211) ;  /* 0xffffffb4003c7947 */ /* 0x000fea000383ffff */
.L_x_104:
[----:B------:R-:W-:Y:S07]  /*9da0*/  MOV R3, UR7 ;  /* 0x0000000700037c02 */ /* 0x000fee0008000f00 */
.L_x_212:
[----:B-1----:R1:W2:Y:S02]  /*9db0*/  SYNCS.PHASECHK.TRANS64.TRYWAIT P0, [R3+URZ+0xf8], R12 ;  /* 0x0000f80c030075a7 */ /* 0x0022a400080011ff */
[----:B--2---:R-:W-:Y:S05]  /*9dc0*/  @!P0 NANOSLEEP.SYNCS 0x989680 ;  /* 0x009896800000895d */ /* 0x004fea0003900000 */
[----:B------:R-:W2:Y:S02]  /*9dd0*/  @!P0 SYNCS.PHASECHK.TRANS64 P0, [R3+URZ+0xf8], R12 ;  /* 0x0000f80c030085a7 */ /* 0x000ea400080010ff */
[----:B--2---:R-:W-:Y:S05]  /*9de0*/  @!P0 BRA `(.L_x_212) ;  /* 0xfffffffc00f08947 */ /* 0x004fea000383ffff */
[----:B------:R-:W-:Y:S05]  /*9df0*/  BRA `(.L_x_213) ;  /* 0xffffffb400dc7947 */ /* 0x000fea000383ffff */
.L_x_106:
[----:B------:R-:W-:-:S07]  /*9e00*/  MOV R0, UR7 ;  /* 0x0000000700007c02 */ /* 0x000fce0008000f00 */
.L_x_214:
[----:B-1----:R1:W4:Y:S02]  /*9e10*/  SYNCS.PHASECHK.TRANS64.TRYWAIT P0, [R0+URZ+0xe0], R3 ;  /* 0x0000e003000075a7 */ /* 0x00232400080011ff */
[----:B----4-:R-:W-:Y:S05]  /*9e20*/  @!P0 NANOSLEEP.SYNCS 0x989680 ;  /* 0x009896800000895d */ /* 0x010fea0003900000 */
[----:B------:R-:W4:Y:S02]  /*9e30*/  @!P0 SYNCS.PHASECHK.TRANS64 P0, [R0+URZ+0xe0], R3 ;  /* 0x0000e003000085a7 */ /* 0x000f2400080010ff */
[----:B----4-:R-:W-:Y:S05]  /*9e40*/  @!P0 BRA `(.L_x_214) ;  /* 0xfffffffc00f08947 */ /* 0x010fea000383ffff */
[----:B------:R-:W-:Y:S05]  /*9e50*/  BRA `(.L_x_215) ;  /* 0xffffffb800647947 */ /* 0x000fea000383ffff */
.L_x_107:
[----:B-1----:R-:W-:-:S07]  /*9e60*/  MOV R0, UR7 ;  /* 0x0000000700007c02 */ /* 0x002fce0008000f00 */
.L_x_216:
[----:B-1----:R1:W4:Y:S02]  /*9e70*/  SYNCS.PHASECHK.TRANS64.TRYWAIT P0, [R0+URZ+0xe8], R3 ;  /* 0x0000e803000075a7 */ /* 0x00232400080011ff */
[----:B----4-:R-:W-:Y:S05]  /*9e80*/  @!P0 NANOSLEEP.SYNCS 0x989680 ;  /* 0x009896800000895d */ /* 0x010fea0003900000 */
[----:B------:R-:W4:Y:S02]  /*9e90*/  @!P0 SYNCS.PHASECHK.TRANS64 P0, [R0+URZ+0xe8], R3 ;  /* 0x0000e803000085a7 */ /* 0x000f2400080010ff */
[----:B----4-:R-:W-:Y:S05]  /*9ea0*/  @!P0 BRA `(.L_x_216) ;  /* 0xfffffffc00f08947 */ /* 0x010fea000383ffff */
[----:B------:R-:W-:Y:S05]  /*9eb0*/  BRA `(.L_x_217) ;  /* 0xffffffb800547947 */ /* 0x000fea000383ffff */
.L_x_108:
[----:B-1----:R-:W-:-:S07]  /*9ec0*/  MOV R0, UR7 ;  /* 0x0000000700007c02 */ /* 0x002fce0008000f00 */
.L_x_218:
[----:B-1----:R1:W4:Y:S02]  /*9ed0*/  SYNCS.PHASECHK.TRANS64.TRYWAIT P0, [R0+URZ+0xf0], R3 ;  /* 0x0000f003000075a7 */ /* 0x00232400080011ff */
[----:B----4-:R-:W-:Y:S05]  /*9ee0*/  @!P0 NANOSLEEP.SYNCS 0x989680 ;  /* 0x009896800000895d */ /* 0x010fea0003900000 */
[----:B------:R-:W4:Y:S02]  /*9ef0*/  @!P0 SYNCS.PHASECHK.TRANS64 P0, [R0+URZ+0xf0], R3 ;  /* 0x0000f003000085a7 */ /* 0x000f2400080010ff */
[----:B----4-:R-:W-:Y:S05]  /*9f00*/  @!P0 BRA `(.L_x_218) ;  /* 0xfffffffc00f08947 */ /* 0x010fea000383ffff */
[----:B------:R-:W-:Y:S05]  /*9f10*/  BRA `(.L_x_219) ;  /* 0xffffffb800447947 */ /* 0x000fea000383ffff */
.L_x_110:
[----:B--2---:R2:W3:Y:S02]  /*9f20*/  SYNCS.PHASECHK.TRANS64.TRYWAIT P0, [R0+URZ+0x110], R3 ;  /* 0x00011003000075a7 */ /* 0x0044e400080011ff */
[----:B---3--:R-:W-:Y:S05]  /*9f30*/  @!P0 NANOSLEEP.SYNCS 0x989680 ;  /* 0x009896800000895d */ /* 0x008fea0003900000 */
[----:B------:R-:W3:Y:S02]  /*9f40*/  @!P0 SYNCS.PHASECHK.TRANS64 P0, [R0+URZ+0x110], R3 ;  /* 0x00011003000085a7 */ /* 0x000ee400080010ff */
[----:B---3--:R-:W-:Y:S05]  /*9f50*/  @!P0 BRA `(.L_x_110) ;  /* 0xfffffffc00f08947 */ /* 0x008fea000383ffff */
[----:B------:R-:W-:Y:S05]  /*9f60*/  BRA `(.L_x_220) ;  /* 0xffffffbc00207947 */ /* 0x000fea000383ffff */
.L_x_121:
[----:B-1----:R-:W-:Y:S04]  /*9f70*/  MOV R0, UR48 ;  /* 0x0000003000007c02 */ /* 0x002fe80008000f00 */
[----:B------:R1:W3:Y:S03]  /*9f80*/  SYNCS.PHASECHK.TRANS64.TRYWAIT P1, [R0+URZ+0xc0], R5 ;  /* 0x0000c005000075a7 */ /* 0x0002e600080211ff */
[----:B---3--:R-:W-:Y:S05]  /*9f90*/  @!P1 NANOSLEEP.SYNCS 0x989680 ;  /* 0x009896800000995d */ /* 0x008fea0003900000 */
[----:B------:R-:W3:Y:S02]  /*9fa0*/  @!P1 SYNCS.PHASECHK.TRANS64 P1, [R0+URZ+0xc0], R5 ;  /* 0x0000c005000095a7 */ /* 0x000ee400080210ff */
[----:B---3--:R-:W-:Y:S05]  /*9fb0*/  @!P1 BRA `(.L_x_121) ;  /* 0xfffffffc00ec9947 */ /* 0x008fea000383ffff */
[----:B------:R-:W-:Y:S05]  /*9fc0*/  BRA `(.L_x_120) ;  /* 0xffffffc8002c7947 */ /* 0x000fea000383ffff */
.L_x_123:
[----:B-1----:R1:W4:Y:S02]  /*9fd0*/  SYNCS.PHASECHK.TRANS64.TRYWAIT P0, [R88+URZ+0x130], R3 ;  /* 0x00013003580075a7 */ /* 0x00232400080011ff */
[----:B----4-:R-:W-:Y:S05]  /*9fe0*/  @!P0 NANOSLEEP.SYNCS 0x989680 ;  /* 0x009896800000895d */ /* 0x010fea0003900000 */
[----:B------:R-:W4:Y:S02]  /*9ff0*/  @!P0 SYNCS.PHASECHK.TRANS64 P0, [R88+URZ+0x130], R3 ;  /* 0x00013003580085a7 */ /* 0x000f2400080010ff */
[----:B----4-:R-:W-:Y:S05]  /*a000*/  @!P0 BRA `(.L_x_123) ;  /* 0xfffffffc00f08947 */ /* 0x010fea000383ffff */
[----:B------:R-:W-:Y:S05]  /*a010*/  BRA `(.L_x_122) ;  /* 0xffffffc800547947 */ /* 0x000fea000383ffff */
.L_x_132:
[----:B-1----:R1:W2:Y:S02]  /*a020*/  SYNCS.PHASECHK.TRANS64.TRYWAIT P0, [R3+URZ+0xc0], R0 ;  /* 0x0000c000030075a7 */ /* 0x0022a400080011ff */
[----:B--2---:R-:W-:Y:S05]  /*a030*/  @!P0 NANOSLEEP.SYNCS 0x989680 ;  /* 0x009896800000895d */ /* 0x004fea0003900000 */
[----:B------:R-:W2:Y:S02]  /*a040*/  @!P0 SYNCS.PHASECHK.TRANS64 P0, [R3+URZ+0xc0], R0 ;  /* 0x0000c000030085a7 */ /* 0x000ea400080010ff */
[----:B--2---:R-:W-:Y:S05]  /*a050*/  @!P0 BRA `(.L_x_132) ;  /* 0xfffffffc00f08947 */ /* 0x004fea000383ffff */
[----:B------:R-:W-:Y:S05]  /*a060*/  BRA `(.L_x_131) ;  /* 0xffffffd000807947 */ /* 0x000fea000383ffff */
.L_x_140:
[----:B-1----:R1:W2:Y:S02]  /*a070*/  SYNCS.PHASECHK.TRANS64.TRYWAIT P0, [R92+URZ+0xc0], R5 ;  /* 0x0000c0055c0075a7 */ /* 0x0022a400080011ff */
[----:B--2---:R-:W-:Y:S05]  /*a080*/  @!P0 NANOSLEEP.SYNCS 0x989680 ;  /* 0x009896800000895d */ /* 0x004fea0003900000 */
[----:B------:R-:W2:Y:S02]  /*a090*/  @!P0 SYNCS.PHASECHK.TRANS64 P0, [R92+URZ+0xc0], R5 ;  /* 0x0000c0055c0085a7 */ /* 0x000ea400080010ff */
[----:B--2---:R-:W-:Y:S05]  /*a0a0*/  @!P0 BRA `(.L_x_140) ;  /* 0xfffffffc00f08947 */ /* 0x004fea000383ffff */
[----:B------:R-:W-:Y:S05]  /*a0b0*/  BRA `(.L_x_139) ;  /* 0xffffffd800d47947 */ /* 0x000fea000383ffff */
.L_x_148:
[----:B-1----:R1:W2:Y:S02]  /*a0c0*/  SYNCS.PHASECHK.TRANS64.TRYWAIT P0, [R92+URZ+0xc0], R5 ;  /* 0x0000c0055c0075a7 */ /* 0x0022a400080011ff */
[----:B--2---:R-:W-:Y:S05]  /*a0d0*/  @!P0 NANOSLEEP.SYNCS 0x989680 ;  /* 0x009896800000895d */ /* 0x004fea0003900000 */
[----:B------:R-:W2:Y:S02]  /*a0e0*/  @!P0 SYNCS.PHASECHK.TRANS64 P0, [R92+URZ+0xc0], R5 ;  /* 0x0000c0055c0085a7 */ /* 0x000ea400080010ff */
[----:B--2---:R-:W-:Y:S05]  /*a0f0*/  @!P0 BRA `(.L_x_148) ;  /* 0xfffffffc00f08947 */ /* 0x004fea000383ffff */
[----:B------:R-:W-:Y:S05]  /*a100*/  BRA `(.L_x_147) ;  /* 0xffffffe400287947 */ /* 0x000fea000383ffff */
        .weak           $__internal_0_$__cuda_sm10x_tcgen05_guardrail_trap_col_being_dealloced_not_returned_by_alloc
        .type           $__internal_0_$__cuda_sm10x_tcgen05_guardrail_trap_col_being_dealloced_not_returned_by_alloc,@function
        .size           $__internal_0_$__cuda_sm10x_tcgen05_guardrail_trap_col_being_dealloced_not_returned_by_alloc,($__internal_1_$__cuda_sm10x_tcgen05_guardrail_trap_phase_invalid_during_alloc - $__internal_0_$__cuda_sm10x_tcgen05_guardrail_trap_col_being_dealloced_not_returned_by_alloc)
$__internal_0_$__cuda_sm10x_tcgen05_guardrail_trap_col_being_dealloced_not_returned_by_alloc:
[----:B------:R-:W-:Y:S05]  /*a110*/  BPT.TRAP 0x1 ;  /* 0x000000040000795c */ /* 0x000fea0000300000 */
[----:B------:R-:W-:-:S04]  /*a120*/  HFMA2 R3, -RZ, RZ, 0, 0 ;  /* 0x00000000ff037431 */ /* 0x000fc800000001ff */
[----:B------:R-:W-:Y:S05]  /*a130*/  RET.REL.NODEC R2 `(_ZN7cutlass13device_kernelINS_4gemm6kernel13GemmUniversalIN4cute5tupleIJiiiiEEENS1_10collective13CollectiveMmaINS1_35MainloopSm100TmaUmmaWarpSpecializedILi12ELi2ELi4ENS5_IJNS4_1CILi2EEENSA_ILi1EEESC_EEEEENS5_IJNSA_ILi128EEESF_NSA_ILi32EEEEEENS_10tfloat32_tENS5_IJlSC_lEEESI_SJ_NS4_8TiledMMAINS4_8MMA_AtomIJNS4_23SM100_MMA_TF32_2x1SM_SSISI_SI_fLi128ELi128ELNS4_4UMMA5MajorE0ELSO_0ELNSN_7ScaleInE0ELSP_0EEEEEENS4_6LayoutINS5_IJSC_SC_SC_EEENS5_IJNSA_ILi0EEESU_SU_EEEEENS5_IJNS4_10UnderscoreESX_SX_EEEEENS4_18SM100_TMA_2SM_LOADENS4_14ComposedLayoutINS4_7SwizzleILi3ELi4ELi3EEENS4_18smem_ptr_flag_bitsILi32EEENSS_INS5_IJNSA_ILi8EEESG_EEENS5_IJSG_SC_EEEEEEEvNS4_8identityES10_S1A_vS1B_EENS_8epilogue10collective18CollectiveEpilogueINS1D_23Sm100TmaWarpSpecializedILi4ELi2ELi16ELb1ELb0EEEJNS5_IJNSA_ILi64EEESF_SG_EEENS5_IJNSS_IS1I_SC_EENSS_INS5_IJNSA_ILi16EEESB_EEENS5_IJSC_S1I_EEEEEEEESI_SJ_SI_SJ_NS1D_6fusion15FusionCallbacksIS1H_NS1Q_17LinearCombinationISI_fSI_fLNS_15FloatRoundStyleE2EEES1J_S1P_JEEENS4_5SM1004TMEM4LOAD26SM100_TMEM_LOAD_32dp32b16xENS4_13SM90_TMA_LOADENS11_INS12_ILi2ELi4ELi3EEES15_NSS_INS5_IJS16_S1L_EEENS5_IJS1L_SC_EEEEEEENS4_39AutoVectorizingCopyWithAssumedAlignmentILi128EEENS4_14SM90_TMA_STOREES25_S27_S27_EEEvvEEEEvNT_6ParamsE) ;  /* 0xffffff5c02b07950 */ /* 0x000fea0003c3ffff */
        .weak           $__internal_1_$__cuda_sm10x_tcgen05_guardrail_trap_phase_invalid_during_alloc
        .type           $__internal_1_$__cuda_sm10x_tcgen05_guardrail_trap_phase_invalid_during_alloc,@function
        .size           $__internal_1_$__cuda_sm10x_tcgen05_guardrail_trap_phase_invalid_during_alloc,($__internal_2_$__cuda_sm10x_tcgen05_guardrail_trap_unallocated_columns_being_dealloced - $__internal_1_$__cuda_sm10x_tcgen05_guardrail_trap_phase_invalid_during_alloc)
$__internal_1_$__cuda_sm10x_tcgen05_guardrail_trap_phase_invalid_during_alloc:
[----:B------:R-:W-:Y:S05]  /*a140*/  BPT.TRAP 0x1 ;  /* 0x000000040000795c */ /* 0x000fea0000300000 */
[----:B------:R-:W-:-:S04]  /*a150*/  MOV R3, 0x0 ;  /* 0x0000000000037802 */ /* 0x000fc80000000f00 */
[----:B------:R-:W-:Y:S05]  /*a160*/  RET.REL.NODEC R2 `(_ZN7cutlass13device_kernelINS_4gemm6kernel13GemmUniversalIN4cute5tupleIJiiiiEEENS1_10collective13CollectiveMmaINS1_35MainloopSm100TmaUmmaWarpSpecializedILi12ELi2ELi4ENS5_IJNS4_1CILi2EEENSA_ILi1EEESC_EEEEENS5_IJNSA_ILi128EEESF_NSA_ILi32EEEEEENS_10tfloat32_tENS5_IJlSC_lEEESI_SJ_NS4_8TiledMMAINS4_8MMA_AtomIJNS4_23SM100_MMA_TF32_2x1SM_SSISI_SI_fLi128ELi128ELNS4_4UMMA5MajorE0ELSO_0ELNSN_7ScaleInE0ELSP_0EEEEEENS4_6LayoutINS5_IJSC_SC_SC_EEENS5_IJNSA_ILi0EEESU_SU_EEEEENS5_IJNS4_10UnderscoreESX_SX_EEEEENS4_18SM100_TMA_2SM_LOADENS4_14ComposedLayoutINS4_7SwizzleILi3ELi4ELi3EEENS4_18smem_ptr_flag_bitsILi32EEENSS_INS5_IJNSA_ILi8EEESG_EEENS5_IJSG_SC_EEEEEEEvNS4_8identityES10_S1A_vS1B_EENS_8epilogue10collective18CollectiveEpilogueINS1D_23Sm100TmaWarpSpecializedILi4ELi2ELi16ELb1ELb0EEEJNS5_IJNSA_ILi64EEESF_SG_EEENS5_IJNSS_IS1I_SC_EENSS_INS5_IJNSA_ILi16EEESB_EEENS5_IJSC_S1I_EEEEEEEESI_SJ_SI_SJ_NS1D_6fusion15FusionCallbacksIS1H_NS1Q_17LinearCombinationISI_fSI_fLNS_15FloatRoundStyleE2EEES1J_S1P_JEEENS4_5SM1004TMEM4LOAD26SM100_TMEM_LOAD_32dp32b16xENS4_13SM90_TMA_LOADENS11_INS12_ILi2ELi4ELi3EEES15_NSS_INS5_IJS16_S1L_EEENS5_IJS1L_SC_EEEEEEENS4_39AutoVectorizingCopyWithAssumedAlignmentILi128EEENS4_14SM90_TMA_STOREES25_S27_S27_EEEvvEEEEvNT_6ParamsE) ;  /* 0xffffff5c02a47950 */ /* 0x000fea0003c3ffff */
        .weak           $__internal_2_$__cuda_sm10x_tcgen05_guardrail_trap_unallocated_columns_being_dealloced
        .type           $__internal_2_$__cuda_sm10x_tcgen05_guardrail_trap_unallocated_columns_being_dealloced,@function
        .size           $__internal_2_$__cuda_sm10x_tcgen05_guardrail_trap_unallocated_columns_being_dealloced,(.L_x_222 - $__internal_2_$__cuda_sm10x_tcgen05_guardrail_trap_unallocated_columns_being_dealloced)
$__internal_2_$__cuda_sm10x_tcgen05_guardrail_trap_unallocated_columns_being_dealloced:
[----:B------:R-:W-:Y:S05]  /*a170*/  BPT.TRAP 0x1 ;  /* 0x000000040000795c */ /* 0x000fea0000300000 */
[----:B------:R-:W-:-:S04]  /*a180*/  HFMA2 R3, -RZ, RZ, 0, 0 ;  /* 0x00000000ff037431 */ /* 0x000fc800000001ff */
[----:B------:R-:W-:Y:S05]  /*a190*/  RET.REL.NODEC R2 `(_ZN7cutlass13device_kernelINS_4gemm6kernel13GemmUniversalIN4cute5tupleIJiiiiEEENS1_10collective13CollectiveMmaINS1_35MainloopSm100TmaUmmaWarpSpecializedILi12ELi2ELi4ENS5_IJNS4_1CILi2EEENSA_ILi1EEESC_EEEEENS5_IJNSA_ILi128EEESF_NSA_ILi32EEEEEENS_10tfloat32_tENS5_IJlSC_lEEESI_SJ_NS4_8TiledMMAINS4_8MMA_AtomIJNS4_23SM100_MMA_TF32_2x1SM_SSISI_SI_fLi128ELi128ELNS4_4UMMA5MajorE0ELSO_0ELNSN_7ScaleInE0ELSP_0EEEEEENS4_6LayoutINS5_IJSC_SC_SC_EEENS5_IJNSA_ILi0EEESU_SU_EEEEENS5_IJNS4_10UnderscoreESX_SX_EEEEENS4_18SM100_TMA_2SM_LOADENS4_14ComposedLayoutINS4_7SwizzleILi3ELi4ELi3EEENS4_18smem_ptr_flag_bitsILi32EEENSS_INS5_IJNSA_ILi8EEESG_EEENS5_IJSG_SC_EEEEEEEvNS4_8identityES10_S1A_vS1B_EENS_8epilogue10collective18CollectiveEpilogueINS1D_23Sm100TmaWarpSpecializedILi4ELi2ELi16ELb1ELb0EEEJNS5_IJNSA_ILi64EEESF_SG_EEENS5_IJNSS_IS1I_SC_EENSS_INS5_IJNSA_ILi16EEESB_EEENS5_IJSC_S1I_EEEEEEEESI_SJ_SI_SJ_NS1D_6fusion15FusionCallbacksIS1H_NS1Q_17LinearCombinationISI_fSI_fLNS_15FloatRoundStyleE2EEES1J_S1P_JEEENS4_5SM1004TMEM4LOAD26SM100_TMEM_LOAD_32dp32b16xENS4_13SM90_TMA_LOADENS11_INS12_ILi2ELi4ELi3EEES15_NSS_INS5_IJS16_S1L_EEENS5_IJS1L_SC_EEEEEEENS4_39AutoVectorizingCopyWithAssumedAlignmentILi128EEENS4_14SM90_TMA_STOREES25_S27_S27_EEEvvEEEEvNT_6ParamsE) ;  /* 0xffffff5c02987950 */ /* 0x000fea0003c3ffff */
.L_x_221:
[----:B------:R-:W-:-:S00]  /*a1a0*/  BRA `(.L_x_221) ;  /* 0xfffffffc00fc7947 */ /* 0x000fc0000383ffff */
[----:B------:R-:W-:-:S00]  /*a1b0*/  NOP ;  /* 0x0000000000007918 */ /* 0x000fc00000000000 */
        /* <DEDUP_REMOVED lines=12> */
.L_x_222:


//--------------------- .nv.global.init           --------------------------
	.section	.nv.global.init,"aw",@progbits
.nv.global.init:
	.type		$str$27,@object
	.size		$str$27,($str$28 - $str$27)
$str$27:
        /*0000*/ 	.byte	0x28, 0x61, 0x64, 0x64, 0x72, 0x65, 0x73, 0x73, 0x20, 0x26, 0x20, 0x6d, 0x61, 0x73, 0x6b, 0x29
        /*0010*/ 	.byte	0x20, 0x3d, 0x3d, 0x20, 0x30, 0x00
	.type		$str$28,@object
	.size		$str$28,($str$26 - $str$28)
$str$28:
        /*0016*/ 	.byte	0x2f, 0x74, 0x6d, 0x70, 0x2f, 0x63, 0x75, 0x74, 0x6c, 0x61, 0x73, 0x73, 0x5f, 0x73, 0x77, 0x65
        /*0026*/ 	.byte	0x65, 0x70, 0x5f, 0x73, 0x72, 0x63, 0x2f, 0x69, 0x6e, 0x63, 0x6c, 0x75, 0x64, 0x65, 0x2f, 0x63
        /*0036*/ 	.byte	0x75, 0x74, 0x65, 0x2f, 0x70, 0x6f, 0x69, 0x6e, 0x74, 0x65, 0x72, 0x5f, 0x66, 0x6c, 0x61, 0x67
        /*0046*/ 	.byte	0x67, 0x65, 0x64, 0x2e, 0x68, 0x70, 0x70, 0x00
	.type		$str$26,@object
	.size		$str$26,($str$25 - $str$26)
$str$26:
        /*004e*/ 	.byte	0x2f, 0x74, 0x6d, 0x70, 0x2f, 0x63, 0x75, 0x74, 0x6c, 0x61, 0x73, 0x73, 0x5f, 0x73, 0x77, 0x65
        /*005e*/ 	.byte	0x65, 0x70, 0x5f, 0x73, 0x72, 0x63, 0x2f, 0x69, 0x6e, 0x63, 0x6c, 0x75, 0x64, 0x65, 0x2f, 0x63
        /*006e*/ 	.byte	0x75, 0x74, 0x65, 0x2f, 0x61, 0x74, 0x6f, 0x6d, 0x2f, 0x63, 0x6f, 0x70, 0x79, 0x5f, 0x74, 0x72
        /*007e*/ 	.byte	0x61, 0x69, 0x74, 0x73, 0x5f, 0x73, 0x6d, 0x31, 0x30, 0x30, 0x2e, 0x68, 0x70, 0x70, 0x00
	.type		$str$25,@object
	.size		$str$25,(__unnamed_1 - $str$25)
$str$25:
        /*008d*/ 	.byte	0x28, 0x28, 0x75, 0x69, 0x6e, 0x74, 0x33, 0x32, 0x5f, 0x74, 0x28, 0x74, 0x68, 0x72, 0x65, 0x61
        /*009d*/ 	.byte	0x64, 0x49, 0x64, 0x78, 0x2e, 0x78, 0x29, 0x20, 0x2f, 0x20, 0x33, 0x32, 0x29, 0x20, 0x25, 0x20
        /*00ad*/ 	.byte	0x34, 0x29, 0x20, 0x3d, 0x3d, 0x20, 0x28, 0x28, 0x28, 0x74, 0x6d, 0x65, 0x6d, 0x5f, 0x61, 0x64
        /*00bd*/ 	.byte	0x64, 0x72, 0x20, 0x3e, 0x3e, 0x20, 0x31, 0x36, 0x29, 0x20, 0x2f, 0x20, 0x33, 0x32, 0x29, 0x20
        /*00cd*/ 	.byte	0x25, 0x20, 0x34, 0x29, 0x00
	.type		__unnamed_1,@object
	.size		__unnamed_1,(__unnamed_2 - __unnamed_1)
__unnamed_1:
        /*00d2*/ 	.byte	0x61, 0x75, 0x74, 0x6f, 0x20, 0x63, 0x75, 0x74, 0x65, 0x3a, 0x3a, 0x61, 0x73, 0x5f, 0x70, 0x6f
        /* <DEDUP_REMOVED lines=24> */
        /*0262*/ 	.byte	0x43, 0x3c, 0x32, 0x30, 0x34, 0x38, 0x3e, 0x3e, 0x3e, 0x3e, 0x5d, 0x00
	.type		__unnamed_2,@object
	.size		__unnamed_2,(.L_2 - __unnamed_2)
__unnamed_2:
        /* <DEDUP_REMOVED lines=42> */
        /*050e*/ 	.byte	0x3e, 0x5d, 0x00
.L_2:


//--------------------- .nv.shared._ZN7cutlass13device_kernelINS_4gemm6kernel13GemmUniversalIN4cute5tupleIJiiiiEEENS1_10collective13CollectiveMmaINS1_35MainloopSm100TmaUmmaWarpSpecializedILi12ELi2ELi4ENS5_IJNS4_1CILi2EEENSA_ILi1EEESC_EEEEENS5_IJNSA_ILi128EEESF_NSA_ILi32EEEEEENS_10tfloat32_tENS5_IJlSC_lEEESI_SJ_NS4_8TiledMMAINS4_8MMA_AtomIJNS4_23SM100_MMA_TF32_2x1SM_SSISI_SI_fLi128ELi128ELNS4_4UMMA5MajorE0ELSO_0ELNSN_7ScaleInE0ELSP_0EEEEEENS4_6LayoutINS5_IJSC_SC_SC_EEENS5_IJNSA_ILi0EEESU_SU_EEEEENS5_IJNS4_10UnderscoreESX_SX_EEEEENS4_18SM100_TMA_2SM_LOADENS4_14ComposedLayoutINS4_7SwizzleILi3ELi4ELi3EEENS4_18smem_ptr_flag_bitsILi32EEENSS_INS5_IJNSA_ILi8EEESG_EEENS5_IJSG_SC_EEEEEEEvNS4_8identityES10_S1A_vS1B_EENS_8epilogue10collective18CollectiveEpilogueINS1D_23Sm100TmaWarpSpecializedILi4ELi2ELi16ELb1ELb0EEEJNS5_IJNSA_ILi64EEESF_SG_EEENS5_IJNSS_IS1I_SC_EENSS_INS5_IJNSA_ILi16EEESB_EEENS5_IJSC_S1I_EEEEEEEESI_SJ_SI_SJ_NS1D_6fusion15FusionCallbacksIS1H_NS1Q_17LinearCombinationISI_fSI_fLNS_15FloatRoundStyleE2EEES1J_S1P_JEEENS4_5SM1004TMEM4LOAD26SM100_TMEM_LOAD_32dp32b16xENS4_13SM90_TMA_LOADENS11_INS12_ILi2ELi4ELi3EEES15_NSS_INS5_IJS16_S1L_EEENS5_IJS1L_SC_EEEEEEENS4_39AutoVectorizingCopyWithAssumedAlignmentILi128EEENS4_14SM90_TMA_STOREES25_S27_S27_EEEvvEEEEvNT_6ParamsE --------------------------
	.section	.nv.shared._ZN7cutlass13device_kernelINS_4gemm6kernel13GemmUniversalIN4cute5tupleIJiiiiEEENS1_10collective13CollectiveMmaINS1_35MainloopSm100TmaUmmaWarpSpecializedILi12ELi2ELi4ENS5_IJNS4_1CILi2EEENSA_ILi1EEESC_EEEEENS5_IJNSA_ILi128EEESF_NSA_ILi32EEEEEENS_10tfloat32_tENS5_IJlSC_lEEESI_SJ_NS4_8TiledMMAINS4_8MMA_AtomIJNS4_23SM100_MMA_TF32_2x1SM_SSISI_SI_fLi128ELi128ELNS4_4UMMA5MajorE0ELSO_0ELNSN_7ScaleInE0ELSP_0EEEEEENS4_6LayoutINS5_IJSC_SC_SC_EEENS5_IJNSA_ILi0EEESU_SU_EEEEENS5_IJNS4_10UnderscoreESX_SX_EEEEENS4_18SM100_TMA_2SM_LOADENS4_14ComposedLayoutINS4_7SwizzleILi3ELi4ELi3EEENS4_18smem_ptr_flag_bitsILi32EEENSS_INS5_IJNSA_ILi8EEESG_EEENS5_IJSG_SC_EEEEEEEvNS4_8identityES10_S1A_vS1B_EENS_8epilogue10collective18CollectiveEpilogueINS1D_23Sm100TmaWarpSpecializedILi4ELi2ELi16ELb1ELb0EEEJNS5_IJNSA_ILi64EEESF_SG_EEENS5_IJNSS_IS1I_SC_EENSS_INS5_IJNSA_ILi16EEESB_EEENS5_IJSC_S1I_EEEEEEEESI_SJ_SI_SJ_NS1D_6fusion15FusionCallbacksIS1H_NS1Q_17LinearCombinationISI_fSI_fLNS_15FloatRoundStyleE2EEES1J_S1P_JEEENS4_5SM1004TMEM4LOAD26SM100_TMEM_LOAD_32dp32b16xENS4_13SM90_TMA_LOADENS11_INS12_ILi2ELi4ELi3EEES15_NSS_INS5_IJS16_S1L_EEENS5_IJS1L_SC_EEEEEEENS4_39AutoVectorizingCopyWithAssumedAlignmentILi128EEENS4_14SM90_TMA_STOREES25_S27_S27_EEEvvEEEEvNT_6ParamsE,"aw",@nobits
	.sectionflags	@""
	.align	16
	.zero		1024


//--------------------- .nv.shared.reserved.0     --------------------------
	.section	.nv.shared.reserved.0,"aw",@nobits
	.weak		__nv_reservedSMEM_offset_0_alias
	.size		__nv_reservedSMEM_offset_0_alias, 0, 64
	.other		__nv_reservedSMEM_offset_0_alias,@"STO_CUDA_RESERVED_SHARED STV_DEFAULT"
__nv_reservedSMEM_offset_0_alias:
	.zero		0
.nv.shared.reserved.0:
	.zero		64
	.weak		__nv_reservedSMEM_tcgen05_partition
	.type		__nv_reservedSMEM_tcgen05_partition,@object
	.size		__nv_reservedSMEM_tcgen05_partition,(.L_0 - __nv_reservedSMEM_tcgen05_partition)
__nv_reservedSMEM_tcgen05_partition:
	.zero		32
.L_0:


//--------------------- .nv.global                --------------------------
	.section	.nv.global,"aw",@nobits
.nv.global:
	.type		_ZN40_INTERNAL_62bb76f9_4_k_cu_12fd2d4c_289324cute1_E,@object
	.size		_ZN40_INTERNAL_62bb76f9_4_k_cu_12fd2d4c_289324cute1_E,(_ZN40_INTERNAL_62bb76f9_4_k_cu_12fd2d4c_289324cuda3std3__45__cpo6cbeginE - _ZN40_INTERNAL_62bb76f9_4_k_cu_12fd2d4c_289324cute1_E)
_ZN40_INTERNAL_62bb76f9_4_k_cu_12fd2d4c_289324cute1_E:
	.zero		1
	.type		_ZN40_INTERNAL_62bb76f9_4_k_cu_12fd2d4c_289324cuda3std3__45__cpo6cbeginE,@object
	.size		_ZN40_INTERNAL_62bb76f9_4_k_cu_12fd2d4c_289324cuda3std3__45__cpo6cbeginE,(_ZN40_INTERNAL_62bb76f9_4_k_cu_12fd2d4c_289324cuda3std3__48in_placeE - _ZN40_INTERNAL_62bb76f9_4_k_cu_12fd2d4c_289324cuda3std3__45__cpo6cbeginE)
_ZN40_INTERNAL_62bb76f9_4_k_cu_12fd2d4c_289324cuda3std3__45__cpo6cbeginE:
	.zero		1
	.type		_ZN40_INTERNAL_62bb76f9_4_k_cu_12fd2d4c_289324cuda3std3__48in_placeE,@object
	.size		_ZN40_INTERNAL_62bb76f9_4_k_cu_12fd2d4c_289324cuda3std3__48in_placeE,(_ZN40_INTERNAL_62bb76f9_4_k_cu_12fd2d4c_289324cuda3std6ranges3__45__cpo9iter_moveE - _ZN40_INTERNAL_62bb76f9_4_k_cu_12fd2d4c_289324cuda3std3__48in_placeE)
_ZN40_INTERNAL_62bb76f9_4_k_cu_12fd2d4c_289324cuda3std3__48in_placeE:
	.zero		1
	.type		_ZN40_INTERNAL_62bb76f9_4_k_cu_12fd2d4c_289324cuda3std6ranges3__45__cpo9iter_moveE,@object
	.size		_ZN40_INTERNAL_62bb76f9_4_k_cu_12fd2d4c_289324cuda3std6ranges3__45__cpo9iter_moveE,(_ZN40_INTERNAL_62bb76f9_4_k_cu_12fd2d4c_289324cuda3std3__45__cpo5beginE - _ZN40_INTERNAL_62bb76f9_4_k_cu_12fd2d4c_289324cuda3std6ranges3__45__cpo9iter_moveE)
_ZN40_INTERNAL_62bb76f9_4_k_cu_12fd2d4c_289324cuda3std6ranges3__45__cpo9iter_moveE:
	.zero		1
	.type		_ZN40_INTERNAL_62bb76f9_4_k_cu_12fd2d4c_289324cuda3std3__45__cpo5beginE,@object
	.size		_ZN40_INTERNAL_62bb76f9_4_k_cu_12fd2d4c_289324cuda3std3__45__cpo5beginE,(_ZN40_INTERNAL_62bb76f9_4_k_cu_12fd2d4c_289324cuda3std3__442_GLOBAL__N__62bb76f9_4_k_cu_12fd2d4c_289326ignoreE - _ZN40_INTERNAL_62bb76f9_4_k_cu_12fd2d4c_289324cuda3std3__45__cpo5beginE)
_ZN40_INTERNAL_62bb76f9_4_k_cu_12fd2d4c_289324cuda3std3__45__cpo5beginE:
	.zero		1
	.type		_ZN40_INTERNAL_62bb76f9_4_k_cu_12fd2d4c_289324cuda3std3__442_GLOBAL__N__62bb76f9_4_k_cu_12fd2d4c_289326ignoreE,@object
	.size		_ZN40_INTERNAL_62bb76f9_4_k_cu_12fd2d4c_289324cuda3std3__442_GLOBAL__N__62bb76f9_4_k_cu_12fd2d4c_289326ignoreE,(_ZN40_INTERNAL_62bb76f9_4_k_cu_12fd2d4c_289324cute7productE - _ZN40_INTERNAL_62bb76f9_4_k_cu_12fd2d4c_289324cuda3std3__442_GLOBAL__N__62bb76f9_4_k_cu_12fd2d4c_289326ignoreE)
_ZN40_INTERNAL_62bb76f9_4_k_cu_12fd2d4c_289324cuda3std3__442_GLOBAL__N__62bb76f9_4_k_cu_12fd2d4c_289326ignoreE:
	.zero		1
	.type		_ZN40_INTERNAL_62bb76f9_4_k_cu_12fd2d4c_289324cute7productE,@object
	.size		_ZN40_INTERNAL_62bb76f9_4_k_cu_12fd2d4c_289324cute7productE,(_ZN40_INTERNAL_62bb76f9_4_k_cu_12fd2d4c_289324cuda3std3__45__cpo3endE - _ZN40_INTERNAL_62bb76f9_4_k_cu_12fd2d4c_289324cute7productE)
_ZN40_INTERNAL_62bb76f9_4_k_cu_12fd2d4c_289324cute7productE:
	.zero		1
	.type		_ZN40_INTERNAL_62bb76f9_4_k_cu_12fd2d4c_289324cuda3std3__45__cpo3endE,@object
	.size		_ZN40_INTERNAL_62bb76f9_4_k_cu_12fd2d4c_289324cuda3std3__45__cpo3endE,(_ZN40_INTERNAL_62bb76f9_4_k_cu_12fd2d4c_289324cuda3std3__419piecewise_constructE - _ZN40_INTERNAL_62bb76f9_4_k_cu_12fd2d4c_289324cuda3std3__45__cpo3endE)
_ZN40_INTERNAL_62bb76f9_4_k_cu_12fd2d4c_289324cuda3std3__45__cpo3endE:
	.zero		1
	.type		_ZN40_INTERNAL_62bb76f9_4_k_cu_12fd2d4c_289324cuda3std3__419piecewise_constructE,@object
	.size		_ZN40_INTERNAL_62bb76f9_4_k_cu_12fd2d4c_289324cuda3std3__419piecewise_constructE,(_ZN40_INTERNAL_62bb76f9_4_k_cu_12fd2d4c_289324cuda3std3__45__cpo4cendE - _ZN40_INTERNAL_62bb76f9_4_k_cu_12fd2d4c_289324cuda3std3__419piecewise_constructE)
_ZN40_INTERNAL_62bb76f9_4_k_cu_12fd2d4c_289324cuda3std3__419piecewise_constructE:
	.zero		1
	.type		_ZN40_INTERNAL_62bb76f9_4_k_cu_12fd2d4c_289324cuda3std3__45__cpo4cendE,@object
	.size		_ZN40_INTERNAL_62bb76f9_4_k_cu_12fd2d4c_289324cuda3std3__45__cpo4cendE,(_ZN40_INTERNAL_62bb76f9_4_k_cu_12fd2d4c_289324cuda3std6ranges3__45__cpo4swapE - _ZN40_INTERNAL_62bb76f9_4_k_cu_12fd2d4c_289324cuda3std3__45__cpo4cendE)
_ZN40_INTERNAL_62bb76f9_4_k_cu_12fd2d4c_289324cuda3std3__45__cpo4cendE:
	.zero		1
	.type		_ZN40_INTERNAL_62bb76f9_4_k_cu_12fd2d4c_289324cuda3std6ranges3__45__cpo4swapE,@object
	.size		_ZN40_INTERNAL_62bb76f9_4_k_cu_12fd2d4c_289324cuda3std6ranges3__45__cpo4swapE,(.L_10 - _ZN40_INTERNAL_62bb76f9_4_k_cu_12fd2d4c_289324cuda3std6ranges3__45__cpo4swapE)
_ZN40_INTERNAL_62bb76f9_4_k_cu_12fd2d4c_289324cuda3std6ranges3__45__cpo4swapE:
	.zero		1
.L_10:


//--------------------- .nv.constant0._ZN7cutlass13device_kernelINS_4gemm6kernel13GemmUniversalIN4cute5tupleIJiiiiEEENS1_10collective13CollectiveMmaINS1_35MainloopSm100TmaUmmaWarpSpecializedILi12ELi2ELi4ENS5_IJNS4_1CILi2EEENSA_ILi1EEESC_EEEEENS5_IJNSA_ILi128EEESF_NSA_ILi32EEEEEENS_10tfloat32_tENS5_IJlSC_lEEESI_SJ_NS4_8TiledMMAINS4_8MMA_AtomIJNS4_23SM100_MMA_TF32_2x1SM_SSISI_SI_fLi128ELi128ELNS4_4UMMA5MajorE0ELSO_0ELNSN_7ScaleInE0ELSP_0EEEEEENS4_6LayoutINS5_IJSC_SC_SC_EEENS5_IJNSA_ILi0EEESU_SU_EEEEENS5_IJNS4_10UnderscoreESX_SX_EEEEENS4_18SM100_TMA_2SM_LOADENS4_14ComposedLayoutINS4_7SwizzleILi3ELi4ELi3EEENS4_18smem_ptr_flag_bitsILi32EEENSS_INS5_IJNSA_ILi8EEESG_EEENS5_IJSG_SC_EEEEEEEvNS4_8identityES10_S1A_vS1B_EENS_8epilogue10collective18CollectiveEpilogueINS1D_23Sm100TmaWarpSpecializedILi4ELi2ELi16ELb1ELb0EEEJNS5_IJNSA_ILi64EEESF_SG_EEENS5_IJNSS_IS1I_SC_EENSS_INS5_IJNSA_ILi16EEESB_EEENS5_IJSC_S1I_EEEEEEEESI_SJ_SI_SJ_NS1D_6fusion15FusionCallbacksIS1H_NS1Q_17LinearCombinationISI_fSI_fLNS_15FloatRoundStyleE2EEES1J_S1P_JEEENS4_5SM1004TMEM4LOAD26SM100_TMEM_LOAD_32dp32b16xENS4_13SM90_TMA_LOADENS11_INS12_ILi2ELi4ELi3EEES15_NSS_INS5_IJS16_S1L_EEENS5_IJS1L_SC_EEEEEEENS4_39AutoVectorizingCopyWithAssumedAlignmentILi128EEENS4_14SM90_TMA_STOREES25_S27_S27_EEEvvEEEEvNT_6ParamsE --------------------------
	.section	.nv.constant0._ZN7cutlass13device_kernelINS_4gemm6kernel13GemmUniversalIN4cute5tupleIJiiiiEEENS1_10collective13CollectiveMmaINS1_35MainloopSm100TmaUmmaWarpSpecializedILi12ELi2ELi4ENS5_IJNS4_1CILi2EEENSA_ILi1EEESC_EEEEENS5_IJNSA_ILi128EEESF_NSA_ILi32EEEEEENS_10tfloat32_tENS5_IJlSC_lEEESI_SJ_NS4_8TiledMMAINS4_8MMA_AtomIJNS4_23SM100_MMA_TF32_2x1SM_SSISI_SI_fLi128ELi128ELNS4_4UMMA5MajorE0ELSO_0ELNSN_7ScaleInE0ELSP_0EEEEEENS4_6LayoutINS5_IJSC_SC_SC_EEENS5_IJNSA_ILi0EEESU_SU_EEEEENS5_IJNS4_10UnderscoreESX_SX_EEEEENS4_18SM100_TMA_2SM_LOADENS4_14ComposedLayoutINS4_7SwizzleILi3ELi4ELi3EEENS4_18smem_ptr_flag_bitsILi32EEENSS_INS5_IJNSA_ILi8EEESG_EEENS5_IJSG_SC_EEEEEEEvNS4_8identityES10_S1A_vS1B_EENS_8epilogue10collective18CollectiveEpilogueINS1D_23Sm100TmaWarpSpecializedILi4ELi2ELi16ELb1ELb0EEEJNS5_IJNSA_ILi64EEESF_SG_EEENS5_IJNSS_IS1I_SC_EENSS_INS5_IJNSA_ILi16EEESB_EEENS5_IJSC_S1I_EEEEEEEESI_SJ_SI_SJ_NS1D_6fusion15FusionCallbacksIS1H_NS1Q_17LinearCombinationISI_fSI_fLNS_15FloatRoundStyleE2EEES1J_S1P_JEEENS4_5SM1004TMEM4LOAD26SM100_TMEM_LOAD_32dp32b16xENS4_13SM90_TMA_LOADENS11_INS12_ILi2ELi4ELi3EEES15_NSS_INS5_IJS16_S1L_EEENS5_IJS1L_SC_EEEEEEENS4_39AutoVectorizingCopyWithAssumedAlignmentILi128EEENS4_14SM90_TMA_STOREES25_S27_S27_EEEvvEEEEvNT_6ParamsE,"a",@progbits
	.sectionflags	@""
	.align	4
.nv.constant0._ZN7cutlass13device_kernelINS_4gemm6kernel13GemmUniversalIN4cute5tupleIJiiiiEEENS1_10collective13CollectiveMmaINS1_35MainloopSm100TmaUmmaWarpSpecializedILi12ELi2ELi4ENS5_IJNS4_1CILi2EEENSA_ILi1EEESC_EEEEENS5_IJNSA_ILi128EEESF_NSA_ILi32EEEEEENS_10tfloat32_tENS5_IJlSC_lEEESI_SJ_NS4_8TiledMMAINS4_8MMA_AtomIJNS4_23SM100_MMA_TF32_2x1SM_SSISI_SI_fLi128ELi128ELNS4_4UMMA5MajorE0ELSO_0ELNSN_7ScaleInE0ELSP_0EEEEEENS4_6LayoutINS5_IJSC_SC_SC_EEENS5_IJNSA_ILi0EEESU_SU_EEEEENS5_IJNS4_10UnderscoreESX_SX_EEEEENS4_18SM100_TMA_2SM_LOADENS4_14ComposedLayoutINS4_7SwizzleILi3ELi4ELi3EEENS4_18smem_ptr_flag_bitsILi32EEENSS_INS5_IJNSA_ILi8EEESG_EEENS5_IJSG_SC_EEEEEEEvNS4_8identityES10_S1A_vS1B_EENS_8epilogue10collective18CollectiveEpilogueINS1D_23Sm100TmaWarpSpecializedILi4ELi2ELi16ELb1ELb0EEEJNS5_IJNSA_ILi64EEESF_SG_EEENS5_IJNSS_IS1I_SC_EENSS_INS5_IJNSA_ILi16EEESB_EEENS5_IJSC_S1I_EEEEEEEESI_SJ_SI_SJ_NS1D_6fusion15FusionCallbacksIS1H_NS1Q_17LinearCombinationISI_fSI_fLNS_15FloatRoundStyleE2EEES1J_S1P_JEEENS4_5SM1004TMEM4LOAD26SM100_TMEM_LOAD_32dp32b16xENS4_13SM90_TMA_LOADENS11_INS12_ILi2ELi4ELi3EEES15_NSS_INS5_IJS16_S1L_EEENS5_IJS1L_SC_EEEEEEENS4_39AutoVectorizingCopyWithAssumedAlignmentILi128EEENS4_14SM90_TMA_STOREES25_S27_S27_EEEvvEEEEvNT_6ParamsE:
	.zero		2944


//--------------------- SYMBOLS --------------------------

	.type		.nv.reservedSmem.offset0,@object
	.size		.nv.reservedSmem.offset0,0x4
	.type		.nv.reservedSmem.cap,@object
	.size		.nv.reservedSmem.cap,0x4
	.type		__assertfail,@function
